//
// Generated by NVIDIA NVVM Compiler
//
// Compiler Build ID: CL-36424714
// Cuda compilation tools, release 13.0, V13.0.88
// Based on NVVM 20.0.0
//

.version 9.0
.target sm_100
.address_size 64

	// .globl	_Z10vxc_kernelPKdPdm
.func  (.param .b64 func_retval0) __internal_accurate_pow
(
	.param .b64 __internal_accurate_pow_param_0
)
;
.const .align 8 .f64 d_A = 0d3F9FD651B0CCBC06;
.const .align 8 .f64 d_alpha1 = 0d3FCB5A858793DD98;
.const .align 8 .f64 d_beta1 = 0d401E61FF2E48E8A7;
.const .align 8 .f64 d_beta2 = 0d400CB367A0F9096C;
.const .align 8 .f64 d_beta3 = 0d3FFA36113404EA4B;
.const .align 8 .f64 d_beta4 = 0d3FDF8C5436B8F9B1;

.visible .entry _Z10vxc_kernelPKdPdm(
	.param .u64 .ptr .align 1 _Z10vxc_kernelPKdPdm_param_0,
	.param .u64 .ptr .align 1 _Z10vxc_kernelPKdPdm_param_1,
	.param .u64 _Z10vxc_kernelPKdPdm_param_2
)
{
	.reg .pred 	%p<33>;
	.reg .b32 	%r<89>;
	.reg .b64 	%rd<12>;
	.reg .b64 	%fd<157>;

	ld.param.u64 	%rd2, [_Z10vxc_kernelPKdPdm_param_0];
	ld.param.u64 	%rd4, [_Z10vxc_kernelPKdPdm_param_2];
	mov.u32 	%r25, %ctaid.x;
	mov.u32 	%r26, %ntid.x;
	mov.u32 	%r27, %tid.x;
	mad.lo.s32 	%r28, %r25, %r26, %r27;
	cvt.u64.u32 	%rd1, %r28;
	setp.le.u64 	%p1, %rd4, %rd1;
	@%p1 bra 	$L__BB0_23;
	cvta.to.global.u64 	%rd5, %rd2;
	shl.b64 	%rd6, %rd1, 3;
	add.s64 	%rd7, %rd5, %rd6;
	ld.global.f64 	%fd41, [%rd7];
	max.f64 	%fd42, %fd41, 0d3D719799812DEA11;
	{
	.reg .b32 %temp; 
	mov.b64 	{%temp, %r1}, %fd42;
	}
	{ // callseq 0, 0
	.param .b64 param0;
	st.param.f64 	[param0], %fd42;
	.param .b64 retval0;
	call.uni (retval0), 
	__internal_accurate_pow, 
	(
	param0
	);
	ld.param.f64 	%fd43, [retval0];
	} // callseq 0
	setp.lt.s32 	%p2, %r1, 0;
	selp.f64 	%fd148, 0dFFF8000000000000, %fd43, %p2;
	add.f64 	%fd45, %fd42, 0d3FD5555555555555;
	{
	.reg .b32 %temp; 
	mov.b64 	{%temp, %r29}, %fd45;
	}
	and.b32  	%r30, %r29, 2146435072;
	setp.ne.s32 	%p3, %r30, 2146435072;
	setp.neu.f64 	%p4, %fd42, 0d7FF0000000000000;
	or.pred  	%p5, %p3, %p4;
	@%p5 bra 	$L__BB0_3;
	setp.lt.s32 	%p6, %r1, 0;
	mov.f64 	%fd46, 0d3FD5555555555555;
	{
	.reg .b32 %temp; 
	mov.b64 	{%temp, %r31}, %fd46;
	}
	and.b32  	%r32, %r31, 2146435072;
	setp.eq.s32 	%p7, %r32, 1127219200;
	setp.lt.s32 	%p8, %r31, 0;
	selp.b32 	%r33, 0, 2146435072, %p8;
	and.b32  	%r34, %r31, 2147483647;
	setp.ne.s32 	%p9, %r34, 1071644672;
	and.pred  	%p10, %p7, %p9;
	or.b32  	%r35, %r33, -2147483648;
	selp.b32 	%r36, %r35, %r33, %p10;
	selp.b32 	%r37, %r36, %r33, %p6;
	mov.b32 	%r38, 0;
	mov.b64 	%fd148, {%r38, %r37};
$L__BB0_3:
	setp.eq.f64 	%p12, %fd42, 0d3FF0000000000000;
	mul.f64 	%fd47, %fd148, 0dBFE7A245FE791DCF;
	selp.f64 	%fd5, 0dBFE7A245FE791DCF, %fd47, %p12;
	mul.f64 	%fd48, %fd42, 0d402921FB54442D18;
	mov.f64 	%fd49, 0d4008000000000000;
	div.rn.f64 	%fd6, %fd49, %fd48;
	{
	.reg .b32 %temp; 
	mov.b64 	{%temp, %r2}, %fd6;
	}
	mov.f64 	%fd50, 0d3FD5555555555555;
	{
	.reg .b32 %temp; 
	mov.b64 	{%temp, %r3}, %fd50;
	}
	and.b32  	%r4, %r3, 2146435072;
	setp.neu.f64 	%p13, %fd6, 0d0000000000000000;
	@%p13 bra 	$L__BB0_5;
	setp.eq.s32 	%p15, %r4, 1127219200;
	selp.b32 	%r39, %r2, 0, %p15;
	setp.lt.s32 	%p16, %r3, 0;
	or.b32  	%r40, %r39, 2146435072;
	selp.b32 	%r41, %r40, %r39, %p16;
	mov.b32 	%r42, 0;
	mov.b64 	%fd150, {%r42, %r41};
	bra.uni 	$L__BB0_6;
$L__BB0_5:
	{ // callseq 1, 0
	.param .b64 param0;
	st.param.f64 	[param0], %fd6;
	.param .b64 retval0;
	call.uni (retval0), 
	__internal_accurate_pow, 
	(
	param0
	);
	ld.param.f64 	%fd51, [retval0];
	} // callseq 1
	setp.lt.s32 	%p14, %r2, 0;
	selp.f64 	%fd150, 0dFFF8000000000000, %fd51, %p14;
$L__BB0_6:
	add.f64 	%fd53, %fd6, 0d3FD5555555555555;
	{
	.reg .b32 %temp; 
	mov.b64 	{%temp, %r43}, %fd53;
	}
	and.b32  	%r44, %r43, 2146435072;
	setp.ne.s32 	%p17, %r44, 2146435072;
	setp.neu.f64 	%p18, %fd6, 0d7FF0000000000000;
	or.pred  	%p19, %p18, %p17;
	@%p19 bra 	$L__BB0_8;
	setp.eq.s32 	%p20, %r4, 1127219200;
	setp.lt.s32 	%p21, %r3, 0;
	selp.b32 	%r46, 0, 2146435072, %p21;
	setp.lt.s32 	%p22, %r2, 0;
	and.b32  	%r47, %r3, 2147483647;
	setp.ne.s32 	%p23, %r47, 1071644672;
	or.b32  	%r48, %r46, -2147483648;
	selp.b32 	%r49, %r48, %r46, %p23;
	selp.b32 	%r50, %r49, %r46, %p20;
	selp.b32 	%r51, %r50, %r46, %p22;
	mov.b32 	%r52, 0;
	mov.b64 	%fd150, {%r52, %r51};
$L__BB0_8:
	setp.eq.f64 	%p24, %fd6, 0d3FF0000000000000;
	selp.f64 	%fd12, 0d3FF0000000000000, %fd150, %p24;
	sqrt.rn.f64 	%fd54, %fd12;
	mul.f64 	%fd55, %fd12, %fd54;
	mul.f64 	%fd56, %fd12, %fd12;
	ld.const.f64 	%fd13, [d_A];
	add.f64 	%fd14, %fd13, %fd13;
	ld.const.f64 	%fd15, [d_beta1];
	ld.const.f64 	%fd16, [d_beta2];
	mul.f64 	%fd57, %fd12, %fd16;
	fma.rn.f64 	%fd58, %fd15, %fd54, %fd57;
	ld.const.f64 	%fd17, [d_beta3];
	fma.rn.f64 	%fd59, %fd55, %fd17, %fd58;
	ld.const.f64 	%fd18, [d_beta4];
	fma.rn.f64 	%fd60, %fd56, %fd18, %fd59;
	mul.f64 	%fd61, %fd14, %fd60;
	ld.const.f64 	%fd19, [d_alpha1];
	fma.rn.f64 	%fd20, %fd12, %fd19, 0d3FF0000000000000;
	rcp.rn.f64 	%fd62, %fd61;
	add.f64 	%fd151, %fd62, 0d3FF0000000000000;
	{
	.reg .b32 %temp; 
	mov.b64 	{%temp, %r81}, %fd151;
	}
	{
	.reg .b32 %temp; 
	mov.b64 	{%r82, %temp}, %fd151;
	}
	setp.gt.s32 	%p25, %r81, 1048575;
	mov.b32 	%r83, -1023;
	@%p25 bra 	$L__BB0_10;
	mul.f64 	%fd151, %fd151, 0d4350000000000000;
	{
	.reg .b32 %temp; 
	mov.b64 	{%temp, %r81}, %fd151;
	}
	{
	.reg .b32 %temp; 
	mov.b64 	{%r82, %temp}, %fd151;
	}
	mov.b32 	%r83, -1077;
$L__BB0_10:
	add.s32 	%r55, %r81, -1;
	setp.gt.u32 	%p26, %r55, 2146435070;
	@%p26 bra 	$L__BB0_14;
	shr.u32 	%r58, %r81, 20;
	add.s32 	%r84, %r83, %r58;
	and.b32  	%r59, %r81, 1048575;
	or.b32  	%r60, %r59, 1072693248;
	mov.b64 	%fd152, {%r82, %r60};
	setp.lt.u32 	%p28, %r60, 1073127583;
	@%p28 bra 	$L__BB0_13;
	{
	.reg .b32 %temp; 
	mov.b64 	{%r61, %temp}, %fd152;
	}
	{
	.reg .b32 %temp; 
	mov.b64 	{%temp, %r62}, %fd152;
	}
	add.s32 	%r63, %r62, -1048576;
	mov.b64 	%fd152, {%r61, %r63};
	add.s32 	%r84, %r84, 1;
$L__BB0_13:
	add.f64 	%fd64, %fd152, 0dBFF0000000000000;
	add.f64 	%fd65, %fd152, 0d3FF0000000000000;
	rcp.approx.ftz.f64 	%fd66, %fd65;
	neg.f64 	%fd67, %fd65;
	fma.rn.f64 	%fd68, %fd67, %fd66, 0d3FF0000000000000;
	fma.rn.f64 	%fd69, %fd68, %fd68, %fd68;
	fma.rn.f64 	%fd70, %fd69, %fd66, %fd66;
	mul.f64 	%fd71, %fd64, %fd70;
	fma.rn.f64 	%fd72, %fd64, %fd70, %fd71;
	mul.f64 	%fd73, %fd72, %fd72;
	fma.rn.f64 	%fd74, %fd73, 0d3EB1380B3AE80F1E, 0d3ED0EE258B7A8B04;
	fma.rn.f64 	%fd75, %fd74, %fd73, 0d3EF3B2669F02676F;
	fma.rn.f64 	%fd76, %fd75, %fd73, 0d3F1745CBA9AB0956;
	fma.rn.f64 	%fd77, %fd76, %fd73, 0d3F3C71C72D1B5154;
	fma.rn.f64 	%fd78, %fd77, %fd73, 0d3F624924923BE72D;
	fma.rn.f64 	%fd79, %fd78, %fd73, 0d3F8999999999A3C4;
	fma.rn.f64 	%fd80, %fd79, %fd73, 0d3FB5555555555554;
	sub.f64 	%fd81, %fd64, %fd72;
	add.f64 	%fd82, %fd81, %fd81;
	neg.f64 	%fd83, %fd72;
	fma.rn.f64 	%fd84, %fd83, %fd64, %fd82;
	mul.f64 	%fd85, %fd70, %fd84;
	mul.f64 	%fd86, %fd73, %fd80;
	fma.rn.f64 	%fd87, %fd86, %fd72, %fd85;
	xor.b32  	%r64, %r84, -2147483648;
	mov.b32 	%r65, 1127219200;
	mov.b64 	%fd88, {%r64, %r65};
	mov.b32 	%r66, -2147483648;
	mov.b64 	%fd89, {%r66, %r65};
	sub.f64 	%fd90, %fd88, %fd89;
	fma.rn.f64 	%fd91, %fd90, 0d3FE62E42FEFA39EF, %fd72;
	fma.rn.f64 	%fd92, %fd90, 0dBFE62E42FEFA39EF, %fd91;
	sub.f64 	%fd93, %fd92, %fd72;
	sub.f64 	%fd94, %fd87, %fd93;
	fma.rn.f64 	%fd95, %fd90, 0d3C7ABC9E3B39803F, %fd94;
	add.f64 	%fd153, %fd91, %fd95;
	bra.uni 	$L__BB0_15;
$L__BB0_14:
	fma.rn.f64 	%fd63, %fd151, 0d7FF0000000000000, 0d7FF0000000000000;
	{
	.reg .b32 %temp; 
	mov.b64 	{%temp, %r56}, %fd151;
	}
	and.b32  	%r57, %r56, 2147483647;
	setp.eq.s32 	%p27, %r57, 0;
	selp.f64 	%fd153, 0dFFF0000000000000, %fd63, %p27;
$L__BB0_15:
	mul.f64 	%fd96, %fd13, 0dC000000000000000;
	mul.f64 	%fd97, %fd96, %fd20;
	mul.f64 	%fd30, %fd97, %fd153;
	add.f64 	%fd98, %fd12, 0d3EB0C6F7A0B5ED8D;
	sqrt.rn.f64 	%fd99, %fd98;
	mul.f64 	%fd100, %fd98, %fd99;
	mul.f64 	%fd101, %fd98, %fd98;
	mul.f64 	%fd102, %fd98, %fd16;
	fma.rn.f64 	%fd103, %fd99, %fd15, %fd102;
	fma.rn.f64 	%fd104, %fd100, %fd17, %fd103;
	fma.rn.f64 	%fd105, %fd101, %fd18, %fd104;
	mul.f64 	%fd106, %fd14, %fd105;
	fma.rn.f64 	%fd107, %fd98, %fd19, 0d3FF0000000000000;
	mul.f64 	%fd31, %fd96, %fd107;
	rcp.rn.f64 	%fd108, %fd106;
	add.f64 	%fd154, %fd108, 0d3FF0000000000000;
	{
	.reg .b32 %temp; 
	mov.b64 	{%temp, %r85}, %fd154;
	}
	{
	.reg .b32 %temp; 
	mov.b64 	{%r86, %temp}, %fd154;
	}
	setp.gt.s32 	%p29, %r85, 1048575;
	mov.b32 	%r87, -1023;
	@%p29 bra 	$L__BB0_17;
	mul.f64 	%fd154, %fd154, 0d4350000000000000;
	{
	.reg .b32 %temp; 
	mov.b64 	{%temp, %r85}, %fd154;
	}
	{
	.reg .b32 %temp; 
	mov.b64 	{%r86, %temp}, %fd154;
	}
	mov.b32 	%r87, -1077;
$L__BB0_17:
	add.s32 	%r69, %r85, -1;
	setp.gt.u32 	%p30, %r69, 2146435070;
	@%p30 bra 	$L__BB0_21;
	shr.u32 	%r72, %r85, 20;
	add.s32 	%r88, %r87, %r72;
	and.b32  	%r73, %r85, 1048575;
	or.b32  	%r74, %r73, 1072693248;
	mov.b64 	%fd155, {%r86, %r74};
	setp.lt.u32 	%p32, %r74, 1073127583;
	@%p32 bra 	$L__BB0_20;
	{
	.reg .b32 %temp; 
	mov.b64 	{%r75, %temp}, %fd155;
	}
	{
	.reg .b32 %temp; 
	mov.b64 	{%temp, %r76}, %fd155;
	}
	add.s32 	%r77, %r76, -1048576;
	mov.b64 	%fd155, {%r75, %r77};
	add.s32 	%r88, %r88, 1;
$L__BB0_20:
	add.f64 	%fd110, %fd155, 0dBFF0000000000000;
	add.f64 	%fd111, %fd155, 0d3FF0000000000000;
	rcp.approx.ftz.f64 	%fd112, %fd111;
	neg.f64 	%fd113, %fd111;
	fma.rn.f64 	%fd114, %fd113, %fd112, 0d3FF0000000000000;
	fma.rn.f64 	%fd115, %fd114, %fd114, %fd114;
	fma.rn.f64 	%fd116, %fd115, %fd112, %fd112;
	mul.f64 	%fd117, %fd110, %fd116;
	fma.rn.f64 	%fd118, %fd110, %fd116, %fd117;
	mul.f64 	%fd119, %fd118, %fd118;
	fma.rn.f64 	%fd120, %fd119, 0d3EB1380B3AE80F1E, 0d3ED0EE258B7A8B04;
	fma.rn.f64 	%fd121, %fd120, %fd119, 0d3EF3B2669F02676F;
	fma.rn.f64 	%fd122, %fd121, %fd119, 0d3F1745CBA9AB0956;
	fma.rn.f64 	%fd123, %fd122, %fd119, 0d3F3C71C72D1B5154;
	fma.rn.f64 	%fd124, %fd123, %fd119, 0d3F624924923BE72D;
	fma.rn.f64 	%fd125, %fd124, %fd119, 0d3F8999999999A3C4;
	fma.rn.f64 	%fd126, %fd125, %fd119, 0d3FB5555555555554;
	sub.f64 	%fd127, %fd110, %fd118;
	add.f64 	%fd128, %fd127, %fd127;
	neg.f64 	%fd129, %fd118;
	fma.rn.f64 	%fd130, %fd129, %fd110, %fd128;
	mul.f64 	%fd131, %fd116, %fd130;
	mul.f64 	%fd132, %fd119, %fd126;
	fma.rn.f64 	%fd133, %fd132, %fd118, %fd131;
	xor.b32  	%r78, %r88, -2147483648;
	mov.b32 	%r79, 1127219200;
	mov.b64 	%fd134, {%r78, %r79};
	mov.b32 	%r80, -2147483648;
	mov.b64 	%fd135, {%r80, %r79};
	sub.f64 	%fd136, %fd134, %fd135;
	fma.rn.f64 	%fd137, %fd136, 0d3FE62E42FEFA39EF, %fd118;
	fma.rn.f64 	%fd138, %fd136, 0dBFE62E42FEFA39EF, %fd137;
	sub.f64 	%fd139, %fd138, %fd118;
	sub.f64 	%fd140, %fd133, %fd139;
	fma.rn.f64 	%fd141, %fd136, 0d3C7ABC9E3B39803F, %fd140;
	add.f64 	%fd156, %fd137, %fd141;
	bra.uni 	$L__BB0_22;
$L__BB0_21:
	fma.rn.f64 	%fd109, %fd154, 0d7FF0000000000000, 0d7FF0000000000000;
	{
	.reg .b32 %temp; 
	mov.b64 	{%temp, %r70}, %fd154;
	}
	and.b32  	%r71, %r70, 2147483647;
	setp.eq.s32 	%p31, %r71, 0;
	selp.f64 	%fd156, 0dFFF0000000000000, %fd109, %p31;
$L__BB0_22:
	ld.param.u64 	%rd11, [_Z10vxc_kernelPKdPdm_param_1];
	mul.f64 	%fd142, %fd31, %fd156;
	sub.f64 	%fd143, %fd142, %fd30;
	div.rn.f64 	%fd144, %fd143, 0d3EB0C6F7A0B5ED8D;
	div.rn.f64 	%fd145, %fd12, 0dC008000000000000;
	fma.rn.f64 	%fd146, %fd145, %fd144, %fd30;
	add.f64 	%fd147, %fd5, %fd146;
	cvta.to.global.u64 	%rd8, %rd11;
	shl.b64 	%rd9, %rd1, 3;
	add.s64 	%rd10, %rd8, %rd9;
	st.global.f64 	[%rd10], %fd147;
$L__BB0_23:
	ret;

}
.func  (.param .b64 func_retval0) __internal_accurate_pow(
	.param .b64 __internal_accurate_pow_param_0
)
{
	.reg .pred 	%p<8>;
	.reg .b32 	%r<49>;
	.reg .b32 	%f<3>;
	.reg .b64 	%fd<109>;

	ld.param.f64 	%fd10, [__internal_accurate_pow_param_0];
	{
	.reg .b32 %temp; 
	mov.b64 	{%temp, %r46}, %fd10;
	}
	{
	.reg .b32 %temp; 
	mov.b64 	{%r45, %temp}, %fd10;
	}
	shr.u32 	%r47, %r46, 20;
	setp.gt.u32 	%p1, %r46, 1048575;
	@%p1 bra 	$L__BB1_2;
	mul.f64 	%fd11, %fd10, 0d4350000000000000;
	{
	.reg .b32 %temp; 
	mov.b64 	{%temp, %r46}, %fd11;
	}
	{
	.reg .b32 %temp; 
	mov.b64 	{%r45, %temp}, %fd11;
	}
	shr.u32 	%r16, %r46, 20;
	add.s32 	%r47, %r16, -54;
$L__BB1_2:
	add.s32 	%r48, %r47, -1023;
	and.b32  	%r17, %r46, -2146435073;
	or.b32  	%r18, %r17, 1072693248;
	mov.b64 	%fd107, {%r45, %r18};
	setp.lt.u32 	%p2, %r18, 1073127583;
	@%p2 bra 	$L__BB1_4;
	{
	.reg .b32 %temp; 
	mov.b64 	{%r19, %temp}, %fd107;
	}
	{
	.reg .b32 %temp; 
	mov.b64 	{%temp, %r20}, %fd107;
	}
	add.s32 	%r21, %r20, -1048576;
	mov.b64 	%fd107, {%r19, %r21};
	add.s32 	%r48, %r47, -1022;
$L__BB1_4:
	add.f64 	%fd12, %fd107, 0dBFF0000000000000;
	add.f64 	%fd13, %fd107, 0d3FF0000000000000;
	rcp.approx.ftz.f64 	%fd14, %fd13;
	neg.f64 	%fd15, %fd13;
	fma.rn.f64 	%fd16, %fd15, %fd14, 0d3FF0000000000000;
	fma.rn.f64 	%fd17, %fd16, %fd16, %fd16;
	fma.rn.f64 	%fd18, %fd17, %fd14, %fd14;
	mul.f64 	%fd19, %fd12, %fd18;
	fma.rn.f64 	%fd20, %fd12, %fd18, %fd19;
	mul.f64 	%fd21, %fd20, %fd20;
	fma.rn.f64 	%fd22, %fd21, 0d3EB0F5FF7D2CAFE2, 0d3ED0F5D241AD3B5A;
	fma.rn.f64 	%fd23, %fd22, %fd21, 0d3EF3B20A75488A3F;
	fma.rn.f64 	%fd24, %fd23, %fd21, 0d3F1745CDE4FAECD5;
	fma.rn.f64 	%fd25, %fd24, %fd21, 0d3F3C71C7258A578B;
	fma.rn.f64 	%fd26, %fd25, %fd21, 0d3F6249249242B910;
	fma.rn.f64 	%fd27, %fd26, %fd21, 0d3F89999999999DFB;
	sub.f64 	%fd28, %fd12, %fd20;
	add.f64 	%fd29, %fd28, %fd28;
	neg.f64 	%fd30, %fd20;
	fma.rn.f64 	%fd31, %fd30, %fd12, %fd29;
	mul.f64 	%fd32, %fd18, %fd31;
	fma.rn.f64 	%fd33, %fd21, %fd27, 0d3FB5555555555555;
	mov.f64 	%fd34, 0d3FB5555555555555;
	sub.f64 	%fd35, %fd34, %fd33;
	fma.rn.f64 	%fd36, %fd21, %fd27, %fd35;
	add.f64 	%fd37, %fd36, 0dBC46A4CB00B9E7B0;
	add.f64 	%fd38, %fd33, %fd37;
	sub.f64 	%fd39, %fd33, %fd38;
	add.f64 	%fd40, %fd37, %fd39;
	mul.rn.f64 	%fd41, %fd20, %fd20;
	neg.f64 	%fd42, %fd41;
	fma.rn.f64 	%fd43, %fd20, %fd20, %fd42;
	{
	.reg .b32 %temp; 
	mov.b64 	{%r22, %temp}, %fd32;
	}
	{
	.reg .b32 %temp; 
	mov.b64 	{%temp, %r23}, %fd32;
	}
	add.s32 	%r24, %r23, 1048576;
	mov.b64 	%fd44, {%r22, %r24};
	fma.rn.f64 	%fd45, %fd20, %fd44, %fd43;
	mul.rn.f64 	%fd46, %fd41, %fd20;
	neg.f64 	%fd47, %fd46;
	fma.rn.f64 	%fd48, %fd41, %fd20, %fd47;
	fma.rn.f64 	%fd49, %fd41, %fd32, %fd48;
	fma.rn.f64 	%fd50, %fd45, %fd20, %fd49;
	mul.rn.f64 	%fd51, %fd38, %fd46;
	neg.f64 	%fd52, %fd51;
	fma.rn.f64 	%fd53, %fd38, %fd46, %fd52;
	fma.rn.f64 	%fd54, %fd38, %fd50, %fd53;
	fma.rn.f64 	%fd55, %fd40, %fd46, %fd54;
	add.f64 	%fd56, %fd51, %fd55;
	sub.f64 	%fd57, %fd51, %fd56;
	add.f64 	%fd58, %fd55, %fd57;
	add.f64 	%fd59, %fd20, %fd56;
	sub.f64 	%fd60, %fd20, %fd59;
	add.f64 	%fd61, %fd56, %fd60;
	add.f64 	%fd62, %fd58, %fd61;
	add.f64 	%fd63, %fd32, %fd62;
	add.f64 	%fd64, %fd59, %fd63;
	sub.f64 	%fd65, %fd59, %fd64;
	add.f64 	%fd66, %fd63, %fd65;
	xor.b32  	%r25, %r48, -2147483648;
	mov.b32 	%r26, 1127219200;
	mov.b64 	%fd67, {%r25, %r26};
	mov.b32 	%r27, -2147483648;
	mov.b64 	%fd68, {%r27, %r26};
	sub.f64 	%fd69, %fd67, %fd68;
	fma.rn.f64 	%fd70, %fd69, 0d3FE62E42FEFA39EF, %fd64;
	fma.rn.f64 	%fd71, %fd69, 0dBFE62E42FEFA39EF, %fd70;
	sub.f64 	%fd72, %fd71, %fd64;
	sub.f64 	%fd73, %fd66, %fd72;
	fma.rn.f64 	%fd74, %fd69, 0d3C7ABC9E3B39803F, %fd73;
	add.f64 	%fd75, %fd70, %fd74;
	sub.f64 	%fd76, %fd70, %fd75;
	add.f64 	%fd77, %fd74, %fd76;
	mov.f64 	%fd78, 0d3FD5555555555555;
	{
	.reg .b32 %temp; 
	mov.b64 	{%temp, %r28}, %fd78;
	}
	{
	.reg .b32 %temp; 
	mov.b64 	{%r29, %temp}, %fd78;
	}
	shl.b32 	%r30, %r28, 1;
	setp.gt.u32 	%p3, %r30, -33554433;
	and.b32  	%r31, %r28, -15728641;
	selp.b32 	%r32, %r31, %r28, %p3;
	mov.b64 	%fd79, {%r29, %r32};
	mul.rn.f64 	%fd80, %fd75, %fd79;
	neg.f64 	%fd81, %fd80;
	fma.rn.f64 	%fd82, %fd75, %fd79, %fd81;
	fma.rn.f64 	%fd83, %fd77, %fd79, %fd82;
	add.f64 	%fd4, %fd80, %fd83;
	sub.f64 	%fd84, %fd80, %fd4;
	add.f64 	%fd5, %fd83, %fd84;
	fma.rn.f64 	%fd85, %fd4, 0d3FF71547652B82FE, 0d4338000000000000;
	{
	.reg .b32 %temp; 
	mov.b64 	{%r13, %temp}, %fd85;
	}
	mov.f64 	%fd86, 0dC338000000000000;
	add.rn.f64 	%fd87, %fd85, %fd86;
	fma.rn.f64 	%fd88, %fd87, 0dBFE62E42FEFA39EF, %fd4;
	fma.rn.f64 	%fd89, %fd87, 0dBC7ABC9E3B39803F, %fd88;
	fma.rn.f64 	%fd90, %fd89, 0d3E5ADE1569CE2BDF, 0d3E928AF3FCA213EA;
	fma.rn.f64 	%fd91, %fd90, %fd89, 0d3EC71DEE62401315;
	fma.rn.f64 	%fd92, %fd91, %fd89, 0d3EFA01997C89EB71;
	fma.rn.f64 	%fd93, %fd92, %fd89, 0d3F2A01A014761F65;
	fma.rn.f64 	%fd94, %fd93, %fd89, 0d3F56C16C1852B7AF;
	fma.rn.f64 	%fd95, %fd94, %fd89, 0d3F81111111122322;
	fma.rn.f64 	%fd96, %fd95, %fd89, 0d3FA55555555502A1;
	fma.rn.f64 	%fd97, %fd96, %fd89, 0d3FC5555555555511;
	fma.rn.f64 	%fd98, %fd97, %fd89, 0d3FE000000000000B;
	fma.rn.f64 	%fd99, %fd98, %fd89, 0d3FF0000000000000;
	fma.rn.f64 	%fd100, %fd99, %fd89, 0d3FF0000000000000;
	{
	.reg .b32 %temp; 
	mov.b64 	{%r14, %temp}, %fd100;
	}
	{
	.reg .b32 %temp; 
	mov.b64 	{%temp, %r15}, %fd100;
	}
	shl.b32 	%r33, %r13, 20;
	add.s32 	%r34, %r33, %r15;
	mov.b64 	%fd108, {%r14, %r34};
	{
	.reg .b32 %temp; 
	mov.b64 	{%temp, %r35}, %fd4;
	}
	mov.b32 	%f2, %r35;
	abs.f32 	%f1, %f2;
	setp.lt.f32 	%p4, %f1, 0f4086232B;
	@%p4 bra 	$L__BB1_7;
	setp.lt.f64 	%p5, %fd4, 0d0000000000000000;
	add.f64 	%fd101, %fd4, 0d7FF0000000000000;
	selp.f64 	%fd108, 0d0000000000000000, %fd101, %p5;
	setp.geu.f32 	%p6, %f1, 0f40874800;
	@%p6 bra 	$L__BB1_7;
	shr.u32 	%r36, %r13, 31;
	add.s32 	%r37, %r13, %r36;
	shr.s32 	%r38, %r37, 1;
	shl.b32 	%r39, %r38, 20;
	add.s32 	%r40, %r15, %r39;
	mov.b64 	%fd102, {%r14, %r40};
	sub.s32 	%r41, %r13, %r38;
	shl.b32 	%r42, %r41, 20;
	add.s32 	%r43, %r42, 1072693248;
	mov.b32 	%r44, 0;
	mov.b64 	%fd103, {%r44, %r43};
	mul.f64 	%fd108, %fd103, %fd102;
$L__BB1_7:
	abs.f64 	%fd104, %fd108;
	setp.eq.f64 	%p7, %fd104, 0d7FF0000000000000;
	fma.rn.f64 	%fd105, %fd108, %fd5, %fd108;
	selp.f64 	%fd106, %fd108, %fd105, %p7;
	st.param.f64 	[func_retval0], %fd106;
	ret;

}


// ===== COMPILED SASS (sm_100) =====

	.target	sm_100

	.elftype	@"ET_EXEC"


//--------------------- .note.nv.tkinfo           --------------------------
	.section	.note.nv.tkinfo,"",@"SHT_NOTE"
	.sectionflags	@"SHF_NOTE_NV_TKINFO"
	.tkinfo
        /*0018*/ 	.word	0x00000002
        /*0030*/ 	.string	""
        /*0030*/ 	.string	"ptxas"
        /*0030*/ 	.string	"Cuda compilation tools, release 13.0, V13.0.88"
        /*0030*/ 	.string	"Build cuda_13.0.r13.0/compiler.36424714_0"
        /*0030*/ 	.string	"-arch sm_100 -m 64 "



//--------------------- .note.nv.cuinfo           --------------------------
	.section	.note.nv.cuinfo,"",@"SHT_NOTE"
	.sectionflags	@"SHF_NOTE_NV_CUINFO"
        /*0018*/ 	.short	0x0002
        /*001a*/ 	.short	0x0064
        /*001c*/ 	.short	0x0082
	.zero		2


//--------------------- .nv.info                  --------------------------
	.section	.nv.info,"",@"SHT_CUDA_INFO"
	.align	4


	//----- nvinfo : EIATTR_REGCOUNT
	.align		4
        /*0000*/ 	.byte	0x04, 0x2f
        /*0002*/ 	.short	(.L_7 - .L_6)
	.align		4
.L_6:
        /*0004*/ 	.word	index@(_Z10vxc_kernelPKdPdm)
        /*0008*/ 	.word	0x0000001f


	//----- nvinfo : EIATTR_FRAME_SIZE
	.align		4
.L_7:
        /*000c*/ 	.byte	0x04, 0x11
        /*000e*/ 	.short	(.L_9 - .L_8)
	.align		4
.L_8:
        /*0010*/ 	.word	index@($_Z10vxc_kernelPKdPdm$__internal_accurate_pow)
        /*0014*/ 	.word	0x00000000


	//----- nvinfo : EIATTR_FRAME_SIZE
	.align		4
.L_9:
        /*0018*/ 	.byte	0x04, 0x11
        /*001a*/ 	.short	(.L_11 - .L_10)
	.align		4
.L_10:
        /*001c*/ 	.word	index@($__internal_2_$__cuda_sm20_dsqrt_rn_f64_mediumpath_v1)
        /*0020*/ 	.word	0x00000000


	//----- nvinfo : EIATTR_FRAME_SIZE
	.align		4
.L_11:
        /*0024*/ 	.byte	0x04, 0x11
        /*0026*/ 	.short	(.L_13 - .L_12)
	.align		4
.L_12:
        /*0028*/ 	.word	index@($__internal_1_$__cuda_sm20_div_rn_f64_full)
        /*002c*/ 	.word	0x00000000


	//----- nvinfo : EIATTR_FRAME_SIZE
	.align		4
.L_13:
        /*0030*/ 	.byte	0x04, 0x11
        /*0032*/ 	.short	(.L_15 - .L_14)
	.align		4
.L_14:
        /*0034*/ 	.word	index@($__internal_0_$__cuda_sm20_dblrcp_rn_slowpath_v3)
        /*0038*/ 	.word	0x00000000


	//----- nvinfo : EIATTR_FRAME_SIZE
	.align		4
.L_15:
        /*003c*/ 	.byte	0x04, 0x11
        /*003e*/ 	.short	(.L_17 - .L_16)
	.align		4
.L_16:
        /*0040*/ 	.word	index@(_Z10vxc_kernelPKdPdm)
        /*0044*/ 	.word	0x00000000


	//----- nvinfo : EIATTR_MIN_STACK_SIZE
	.align		4
.L_17:
        /*0048*/ 	.byte	0x04, 0x12
        /*004a*/ 	.short	(.L_19 - .L_18)
	.align		4
.L_18:
        /*004c*/ 	.word	index@(_Z10vxc_kernelPKdPdm)
        /*0050*/ 	.word	0x00000000
.L_19:


//--------------------- .nv.compat                --------------------------
	.section	.nv.compat,"",@"SHT_CUDA_COMPAT_INFO"
	.align	4
        /*0000*/ 	.byte	0x02, 0x09, 0x00, 0x00, 0x02, 0x02, 0x01, 0x00, 0x02, 0x05, 0x05, 0x00, 0x03, 0x07, 0x01, 0x01
        /*0010*/ 	.byte	0x02, 0x03, 0x00, 0x00, 0x02, 0x06, 0x01, 0x00, 0x04, 0x0b, 0x08, 0x00, 0x01, 0x00, 0x00, 0x00
        /*0020*/ 	.byte	0x00, 0x00, 0x00, 0x00


//--------------------- .nv.info._Z10vxc_kernelPKdPdm --------------------------
	.section	.nv.info._Z10vxc_kernelPKdPdm,"",@"SHT_CUDA_INFO"
	.sectionflags	@""
	.align	4


	//----- nvinfo : EIATTR_CUDA_API_VERSION
	.align		4
        /*0000*/ 	.byte	0x04, 0x37
        /*0002*/ 	.short	(.L_21 - .L_20)
.L_20:
        /*0004*/ 	.word	0x00000082


	//----- nvinfo : EIATTR_KPARAM_INFO
	.align		4
.L_21:
        /*0008*/ 	.byte	0x04, 0x17
        /*000a*/ 	.short	(.L_23 - .L_22)
.L_22:
        /*000c*/ 	.word	0x00000000
        /*0010*/ 	.short	0x0002
        /*0012*/ 	.short	0x0010
        /*0014*/ 	.byte	0x00, 0xf0, 0x21, 0x00


	//----- nvinfo : EIATTR_KPARAM_INFO
	.align		4
.L_23:
        /*0018*/ 	.byte	0x04, 0x17
        /*001a*/ 	.short	(.L_25 - .L_24)
.L_24:
        /*001c*/ 	.word	0x00000000
        /*0020*/ 	.short	0x0001
        /*0022*/ 	.short	0x0008
        /*0024*/ 	.byte	0x00, 0xf5, 0x21, 0x00


	//----- nvinfo : EIATTR_KPARAM_INFO
	.align		4
.L_25:
        /*0028*/ 	.byte	0x04, 0x17
        /*002a*/ 	.short	(.L_27 - .L_26)
.L_26:
        /*002c*/ 	.word	0x00000000
        /*0030*/ 	.short	0x0000
        /*0032*/ 	.short	0x0000
        /*0034*/ 	.byte	0x00, 0xf5, 0x21, 0x00


	//----- nvinfo : EIATTR_SPARSE_MMA_MASK
	.align		4
.L_27:
        /*0038*/ 	.byte	0x03, 0x50
        /*003a*/ 	.short	0x0000


	//----- nvinfo : EIATTR_MAXREG_COUNT
	.align		4
        /*003c*/ 	.byte	0x03, 0x1b
        /*003e*/ 	.short	0x00ff


	//----- nvinfo : EIATTR_MERCURY_ISA_VERSION
	.align		4
        /*0040*/ 	.byte	0x03, 0x5f
        /*0042*/ 	.short	0x0101


	//----- nvinfo : EIATTR_VRC_CTA_INIT_COUNT
	.align		4
        /*0044*/ 	.byte	0x02, 0x4a
	.zero		1
	.zero		1


	//----- nvinfo : EIATTR_EXIT_INSTR_OFFSETS
	.align		4
        /*0048*/ 	.byte	0x04, 0x1c
        /*004a*/ 	.short	(.L_29 - .L_28)


	//   ....[0]....
.L_28:
        /*004c*/ 	.word	0x00000080


	//   ....[1]....
        /*0050*/ 	.word	0x00001b80


	//----- nvinfo : EIATTR_CRS_STACK_SIZE
	.align		4
.L_29:
        /*0054*/ 	.byte	0x04, 0x1e
        /*0056*/ 	.short	(.L_31 - .L_30)
.L_30:
        /*0058*/ 	.word	0x00000000


	//----- nvinfo : EIATTR_CBANK_PARAM_SIZE
	.align		4
.L_31:
        /*005c*/ 	.byte	0x03, 0x19
        /*005e*/ 	.short	0x0018


	//----- nvinfo : EIATTR_PARAM_CBANK
	.align		4
        /*0060*/ 	.byte	0x04, 0x0a
        /*0062*/ 	.short	(.L_33 - .L_32)
	.align		4
.L_32:
        /*0064*/ 	.word	index@(.nv.constant0._Z10vxc_kernelPKdPdm)
        /*0068*/ 	.short	0x0380
        /*006a*/ 	.short	0x0018


	//----- nvinfo : EIATTR_SW_WAR
	.align		4
.L_33:
        /*006c*/ 	.byte	0x04, 0x36
        /*006e*/ 	.short	(.L_35 - .L_34)
.L_34:
        /*0070*/ 	.word	0x00000008
.L_35:


//--------------------- .nv.callgraph             --------------------------
	.section	.nv.callgraph,"",@"SHT_CUDA_CALLGRAPH"
	.align	4
	.sectionentsize	8
	.align		4
        /*0000*/ 	.word	0x00000000
	.align		4
        /*0004*/ 	.word	0xffffffff
	.align		4
        /*0008*/ 	.word	0x00000000
	.align		4
        /*000c*/ 	.word	0xfffffffe
	.align		4
        /*0010*/ 	.word	0x00000000
	.align		4
        /*0014*/ 	.word	0xfffffffd
	.align		4
        /*0018*/ 	.word	0x00000000
	.align		4
        /*001c*/ 	.word	0xfffffffc


//--------------------- .nv.constant3             --------------------------
	.section	.nv.constant3,"a",@progbits
	.align	8
.nv.constant3:
	.type		d_A,@object
	.size		d_A,(d_alpha1 - d_A)
d_A:
        /*0000*/ 	.byte	0x06, 0xbc, 0xcc, 0xb0, 0x51, 0xd6, 0x9f, 0x3f
	.type		d_alpha1,@object
	.size		d_alpha1,(d_beta1 - d_alpha1)
d_alpha1:
        /*0008*/ 	.byte	0x98, 0xdd, 0x93, 0x87, 0x85, 0x5a, 0xcb, 0x3f
	.type		d_beta1,@object
	.size		d_beta1,(d_beta2 - d_beta1)
d_beta1:
        /*0010*/ 	.byte	0xa7, 0xe8, 0x48, 0x2e, 0xff, 0x61, 0x1e, 0x40
	.type		d_beta2,@object
	.size		d_beta2,(d_beta3 - d_beta2)
d_beta2:
        /*0018*/ 	.byte	0x6c, 0x09, 0xf9, 0xa0, 0x67, 0xb3, 0x0c, 0x40
	.type		d_beta3,@object
	.size		d_beta3,(d_beta4 - d_beta3)
d_beta3:
        /*0020*/ 	.byte	0x4b, 0xea, 0x04, 0x34, 0x11, 0x36, 0xfa, 0x3f
	.type		d_beta4,@object
	.size		d_beta4,(.L_5 - d_beta4)
d_beta4:
        /*0028*/ 	.byte	0xb1, 0xf9, 0xb8, 0x36, 0x54, 0x8c, 0xdf, 0x3f
.L_5:


//--------------------- .text._Z10vxc_kernelPKdPdm --------------------------
	.section	.text._Z10vxc_kernelPKdPdm,"ax",@progbits
	.align	128
        .global         _Z10vxc_kernelPKdPdm
        .type           _Z10vxc_kernelPKdPdm,@function
        .size           _Z10vxc_kernelPKdPdm,(.L_x_41 - _Z10vxc_kernelPKdPdm)
        .other          _Z10vxc_kernelPKdPdm,@"STO_CUDA_ENTRY STV_DEFAULT"
_Z10vxc_kernelPKdPdm:
.text._Z10vxc_kernelPKdPdm:
[----:B------:R-:W-:Y:S01]  /*0000*/  LDC R1, c[0x0][0x37c] ;  /* 0x0000df00ff017b82 */ /* 0x000fe20000000800 */
[----:B------:R-:W0:Y:S07]  /*0010*/  S2R R3, SR_TID.X ;  /* 0x0000000000037919 */ /* 0x000e2e0000002100 */
[----:B------:R-:W0:Y:S01]  /*0020*/  S2UR UR4, SR_CTAID.X ;  /* 0x00000000000479c3 */ /* 0x000e220000002500 */
[----:B------:R-:W1:Y:S07]  /*0030*/  LDCU.64 UR6, c[0x0][0x390] ;  /* 0x00007200ff0677ac */ /* 0x000e6e0008000a00 */
[----:B------:R-:W0:Y:S02]  /*0040*/  LDC R4, c[0x0][0x360] ;  /* 0x0000d800ff047b82 */ /* 0x000e240000000800 */
[----:B0-----:R-:W-:-:S05]  /*0050*/  IMAD R4, R4, UR4, R3 ;  /* 0x0000000404047c24 */ /* 0x001fca000f8e0203 */
[----:B-1----:R-:W-:-:S04]  /*0060*/  ISETP.GE.U32.AND P0, PT, R4, UR6, PT ;  /* 0x0000000604007c0c */ /* 0x002fc8000bf06070 */
[----:B------:R-:W-:-:S13]  /*0070*/  ISETP.GE.U32.AND.EX P0, PT, RZ, UR7, PT, P0 ;  /* 0x00000007ff007c0c */ /* 0x000fda000bf06100 */
[----:B------:R-:W-:Y:S05]  /*0080*/  @P0 EXIT ;  /* 0x000000000000094d */ /* 0x000fea0003800000 */
[----:B------:R-:W0:Y:S01]  /*0090*/  LDCU.64 UR4, c[0x0][0x380] ;  /* 0x00007000ff0477ac */ /* 0x000e220008000a00 */
[----:B------:R-:W1:Y:S01]  /*00a0*/  LDCU.64 UR8, c[0x0][0x358] ;  /* 0x00006b00ff0877ac */ /* 0x000e620008000a00 */
[----:B0-----:R-:W-:-:S04]  /*00b0*/  LEA R2, P0, R4, UR4, 0x3 ;  /* 0x0000000404027c11 */ /* 0x001fc8000f8018ff */
[----:B------:R-:W-:-:S06]  /*00c0*/  LEA.HI.X R3, R4, UR5, RZ, 0x3, P0 ;  /* 0x0000000504037c11 */ /* 0x000fcc00080f1cff */
[----:B-1----:R-:W2:Y:S01]  /*00d0*/  LDG.E.64 R2, desc[UR8][R2.64] ;  /* 0x0000000802027981 */ /* 0x002ea2000c1e1b00 */
[----:B------:R-:W-:Y:S01]  /*00e0*/  UMOV UR4, 0x812dea11 ;  /* 0x812dea1100047882 */ /* 0x000fe20000000000 */
[----:B------:R-:W-:Y:S01]  /*00f0*/  UMOV UR5, 0x3d719799 ;  /* 0x3d71979900057882 */ /* 0x000fe20000000000 */
[----:B------:R-:W-:Y:S01]  /*0100*/  BSSY.RECONVERGENT B0, `(.L_x_0) ;  /* 0x000000c000007945 */ /* 0x000fe20003800200 */
[----:B------:R-:W-:Y:S02]  /*0110*/  UMOV UR6, UR5 ;  /* 0x0000000500067c82 */ /* 0x000fe40008000000 */
[----:B------:R-:W-:Y:S01]  /*0120*/  IMAD.U32 R5, RZ, RZ, UR6 ;  /* 0x00000006ff057e24 */ /* 0x000fe2000f8e00ff */
[----:B--2---:R-:W-:Y:S01]  /*0130*/  DSETP.MAX.AND P0, P1, R2, UR4, PT ;  /* 0x0000000402007e2a */ /* 0x004fe2000b90f000 */
[----:B------:R-:W-:-:S05]  /*0140*/  IMAD.MOV.U32 R0, RZ, RZ, R3 ;  /* 0x000000ffff007224 */ /* 0x000fca00078e0003 */
[----:B------:R-:W-:Y:S02]  /*0150*/  FSEL R27, R0, UR6, P0 ;  /* 0x00000006001b7c08 */ /* 0x000fe40008000000 */
[----:B------:R-:W-:Y:S02]  /*0160*/  SEL R26, R2, UR4, P0 ;  /* 0x00000004021a7c07 */ /* 0x000fe40008000000 */
[----:B------:R-:W-:-:S03]  /*0170*/  MOV R0, 0x1c0 ;  /* 0x000001c000007802 */ /* 0x000fc60000000f00 */
[----:B------:R-:W-:Y:S01]  /*0180*/  IMAD.MOV.U32 R12, RZ, RZ, R26 ;  /* 0x000000ffff0c7224 */ /* 0x000fe200078e001a */
[----:B------:R-:W-:-:S05]  /*0190*/  @P1 LOP3.LUT R27, R5, 0x80000, RZ, 0xfc, !PT ;  /* 0x00080000051b1812 */ /* 0x000fca00078efcff */
[----:B------:R-:W-:-:S07]  /*01a0*/  IMAD.MOV.U32 R5, RZ, RZ, R27 ;  /* 0x000000ffff057224 */ /* 0x000fce00078e001b */
[----:B------:R-:W-:Y:S05]  /*01b0*/  CALL.REL.NOINC `($_Z10vxc_kernelPKdPdm$__internal_accurate_pow) ;  /* 0x0000002400307944 */ /* 0x000fea0003c00000 */
[----:B------:R-:W-:Y:S05]  /*01c0*/  BSYNC.RECONVERGENT B0 ;  /* 0x0000000000007941 */ /* 0x000fea0003800200 */
.L_x_0:
[----:B------:R-:W-:Y:S01]  /*01d0*/  UMOV UR4, 0x54442d18 ;  /* 0x54442d1800047882 */ /* 0x000fe20000000000 */
[----:B------:R-:W-:Y:S01]  /*01e0*/  UMOV UR5, 0x402921fb ;  /* 0x402921fb00057882 */ /* 0x000fe20000000000 */
[----:B------:R-:W-:Y:S01]  /*01f0*/  IMAD.MOV.U32 R2, RZ, RZ, 0x1 ;  /* 0x00000001ff027424 */ /* 0x000fe200078e00ff */
[C---:B------:R-:W-:Y:S01]  /*0200*/  DMUL R6, R26.reuse, UR4 ;  /* 0x000000041a067c28 */ /* 0x040fe20008000000 */
[----:B------:R-:W-:Y:S01]  /*0210*/  UMOV UR4, 0x55555555 ;  /* 0x5555555500047882 */ /* 0x000fe20000000000 */
[----:B------:R-:W-:Y:S01]  /*0220*/  UMOV UR5, 0x3fd55555 ;  /* 0x3fd5555500057882 */ /* 0x000fe20000000000 */
[----:B------:R-:W-:Y:S01]  /*0230*/  DSETP.NEU.AND P0, PT, R26, +INF , PT ;  /* 0x7ff000001a00742a */ /* 0x000fe20003f0d000 */
[----:B------:R-:W-:Y:S01]  /*0240*/  ISETP.GE.AND P1, PT, R27, RZ, PT ;  /* 0x000000ff1b00720c */ /* 0x000fe20003f26270 */
[----:B------:R-:W-:Y:S01]  /*0250*/  BSSY.RECONVERGENT B0, `(.L_x_1) ;  /* 0x0000022000007945 */ /* 0x000fe20003800200 */
[----:B------:R-:W0:Y:S02]  /*0260*/  MUFU.RCP64H R3, R7 ;  /* 0x0000000700037308 */ /* 0x000e240000001800 */
[----:B------:R-:W-:-:S02]  /*0270*/  FSEL R8, R8, RZ, P1 ;  /* 0x000000ff08087208 */ /* 0x000fc40000800000 */
[----:B------:R-:W-:Y:S01]  /*0280*/  FSEL R9, R5, -QNAN , P1 ;  /* 0xfff8000005097808 */ /* 0x000fe20000800000 */
[----:B0-----:R-:W-:-:S08]  /*0290*/  DFMA R10, -R6, R2, 1 ;  /* 0x3ff00000060a742b */ /* 0x001fd00000000102 */
[----:B------:R-:W-:-:S08]  /*02a0*/  DFMA R10, R10, R10, R10 ;  /* 0x0000000a0a0a722b */ /* 0x000fd0000000000a */
[----:B------:R-:W-:Y:S02]  /*02b0*/  DFMA R10, R2, R10, R2 ;  /* 0x0000000a020a722b */ /* 0x000fe40000000002 */
[----:B------:R-:W-:Y:S01]  /*02c0*/  DADD R2, R26, UR4 ;  /* 0x000000041a027e29 */ /* 0x000fe20008000000 */
[----:B------:R-:W-:Y:S01]  /*02d0*/  UMOV UR4, 0xfe791dcf ;  /* 0xfe791dcf00047882 */ /* 0x000fe20000000000 */
[----:B------:R-:W-:-:S04]  /*02e0*/  UMOV UR5, 0x3fe7a245 ;  /* 0x3fe7a24500057882 */ /* 0x000fc80000000000 */
[----:B------:R-:W-:-:S04]  /*02f0*/  DFMA R12, -R6, R10, 1 ;  /* 0x3ff00000060c742b */ /* 0x000fc8000000010a */
[----:B------:R-:W-:-:S04]  /*0300*/  LOP3.LUT R2, R3, 0x7ff00000, RZ, 0xc0, !PT ;  /* 0x7ff0000003027812 */ /* 0x000fc800078ec0ff */
[----:B------:R-:W-:Y:S01]  /*0310*/  DFMA R12, R10, R12, R10 ;  /* 0x0000000c0a0c722b */ /* 0x000fe2000000000a */
[----:B------:R-:W-:-:S07]  /*0320*/  ISETP.NE.OR P0, PT, R2, 0x7ff00000, P0 ;  /* 0x7ff000000200780c */ /* 0x000fce0000705670 */
[----:B------:R-:W-:-:S06]  /*0330*/  DMUL R10, R12, 3 ;  /* 0x400800000c0a7828 */ /* 0x000fcc0000000000 */
[----:B------:R-:W-:Y:S02]  /*0340*/  @!P0 IMAD.MOV.U32 R8, RZ, RZ, 0x0 ;  /* 0x00000000ff088424 */ /* 0x000fe400078e00ff */
[----:B------:R-:W-:Y:S01]  /*0350*/  DFMA R2, -R6, R10, 3 ;  /* 0x400800000602742b */ /* 0x000fe2000000010a */
[----:B------:R-:W-:Y:S01]  /*0360*/  @!P0 IMAD.MOV.U32 R9, RZ, RZ, 0x7ff00000 ;  /* 0x7ff00000ff098424 */ /* 0x000fe200078e00ff */
[----:B------:R-:W-:-:S05]  /*0370*/  DSETP.NEU.AND P0, PT, R26, 1, PT ;  /* 0x3ff000001a00742a */ /* 0x000fca0003f0d000 */
[----:B------:R-:W-:Y:S02]  /*0380*/  DMUL R8, R8, -UR4 ;  /* 0x8000000408087c28 */ /* 0x000fe40008000000 */
[----:B------:R-:W-:-:S08]  /*0390*/  DFMA R2, R12, R2, R10 ;  /* 0x000000020c02722b */ /* 0x000fd0000000000a */
[----:B------:R-:W-:Y:S02]  /*03a0*/  FSEL R26, R8, -8.27831365045323795625e+37, P0 ;  /* 0xfe791dcf081a7808 */ /* 0x000fe40000000000 */
[----:B------:R-:W-:Y:S01]  /*03b0*/  FFMA R0, RZ, R7, R3 ;  /* 0x00000007ff007223 */ /* 0x000fe20000000003 */
[----:B------:R-:W-:-:S04]  /*03c0*/  FSEL R27, R9, -1.8096395730972290039, P0 ;  /* 0xbfe7a245091b7808 */ /* 0x000fc80000000000 */
[----:B------:R-:W-:-:S13]  /*03d0*/  FSETP.GT.AND P1, PT, |R0|, 1.469367938527859385e-39, PT ;  /* 0x001000000000780b */ /* 0x000fda0003f24200 */
[----:B------:R-:W-:Y:S05]  /*03e0*/  @P1 BRA `(.L_x_2) ;  /* 0x0000000000201947 */ /* 0x000fea0003800000 */
[----:B------:R-:W-:Y:S01]  /*03f0*/  MOV R8, R6 ;  /* 0x0000000600087202 */ /* 0x000fe20000000f00 */
[----:B------:R-:W-:Y:S01]  /*0400*/  IMAD.MOV.U32 R9, RZ, RZ, R7 ;  /* 0x000000ffff097224 */ /* 0x000fe200078e0007 */
[----:B------:R-:W-:Y:S01]  /*0410*/  MOV R0, 0x450 ;  /* 0x0000045000007802 */ /* 0x000fe20000000f00 */
[----:B------:R-:W-:Y:S02]  /*0420*/  IMAD.MOV.U32 R6, RZ, RZ, RZ ;  /* 0x000000ffff067224 */ /* 0x000fe400078e00ff */
[----:B------:R-:W-:-:S07]  /*0430*/  IMAD.MOV.U32 R7, RZ, RZ, 0x40080000 ;  /* 0x40080000ff077424 */ /* 0x000fce00078e00ff */
[----:B------:R-:W-:Y:S05]  /*0440*/  CALL.REL.NOINC `($__internal_1_$__cuda_sm20_div_rn_f64_full) ;  /* 0x0000001800747944 */ /* 0x000fea0003c00000 */
[----:B------:R-:W-:Y:S02]  /*0450*/  IMAD.MOV.U32 R2, RZ, RZ, R18 ;  /* 0x000000ffff027224 */ /* 0x000fe400078e0012 */
[----:B------:R-:W-:-:S07]  /*0460*/  IMAD.MOV.U32 R3, RZ, RZ, R19 ;  /* 0x000000ffff037224 */ /* 0x000fce00078e0013 */
.L_x_2:
[----:B------:R-:W-:Y:S05]  /*0470*/  BSYNC.RECONVERGENT B0 ;  /* 0x0000000000007941 */ /* 0x000fea0003800200 */
.L_x_1:
[----:B------:R-:W-:Y:S01]  /*0480*/  DSETP.NEU.AND P0, PT, R2, RZ, PT ;  /* 0x000000ff0200722a */ /* 0x000fe20003f0d000 */
[----:B------:R-:W-:-:S13]  /*0490*/  BSSY.RECONVERGENT B0, `(.L_x_3) ;  /* 0x000000a000007945 */ /* 0x000fda0003800200 */
[----:B------:R-:W-:Y:S01]  /*04a0*/  @!P0 CS2R R8, SRZ ;  /* 0x0000000000088805 */ /* 0x000fe2000001ff00 */
[----:B------:R-:W-:Y:S06]  /*04b0*/  @!P0 BRA `(.L_x_4) ;  /* 0x00000000001c8947 */ /* 0x000fec0003800000 */
[----:B------:R-:W-:Y:S01]  /*04c0*/  IMAD.MOV.U32 R12, RZ, RZ, R2 ;  /* 0x000000ffff0c7224 */ /* 0x000fe200078e0002 */
[----:B------:R-:W-:Y:S02]  /*04d0*/  MOV R5, R3 ;  /* 0x0000000300057202 */ /* 0x000fe40000000f00 */
[----:B------:R-:W-:-:S07]  /*04e0*/  MOV R0, 0x500 ;  /* 0x0000050000007802 */ /* 0x000fce0000000f00 */
[----:B------:R-:W-:Y:S05]  /*04f0*/  CALL.REL.NOINC `($_Z10vxc_kernelPKdPdm$__internal_accurate_pow) ;  /* 0x0000002000607944 */ /* 0x000fea0003c00000 */
[----:B------:R-:W-:-:S04]  /*0500*/  ISETP.GE.AND P0, PT, R3, RZ, PT ;  /* 0x000000ff0300720c */ /* 0x000fc80003f06270 */
[----:B------:R-:W-:Y:S02]  /*0510*/  FSEL R8, R8, RZ, P0 ;  /* 0x000000ff08087208 */ /* 0x000fe40000000000 */
[----:B------:R-:W-:-:S07]  /*0520*/  FSEL R9, R5, -QNAN , P0 ;  /* 0xfff8000005097808 */ /* 0x000fce0000000000 */
.L_x_4:
[----:B------:R-:W-:Y:S05]  /*0530*/  BSYNC.RECONVERGENT B0 ;  /* 0x0000000000007941 */ /* 0x000fea0003800200 */
.L_x_3:
[----:B------:R-:W-:Y:S01]  /*0540*/  UMOV UR4, 0x55555555 ;  /* 0x5555555500047882 */ /* 0x000fe20000000000 */
[----:B------:R-:W-:Y:S01]  /*0550*/  UMOV UR5, 0x3fd55555 ;  /* 0x3fd5555500057882 */ /* 0x000fe20000000000 */
[C---:B------:R-:W-:Y:S01]  /*0560*/  DSETP.NEU.AND P1, PT, R2.reuse, 1, PT ;  /* 0x3ff000000200742a */ /* 0x040fe20003f2d000 */
[----:B------:R-:W-:Y:S01]  /*0570*/  BSSY.RECONVERGENT B0, `(.L_x_5) ;  /* 0x0000023000007945 */ /* 0x000fe20003800200 */
[----:B------:R-:W-:-:S10]  /*0580*/  DADD R6, R2, UR4 ;  /* 0x0000000402067e29 */ /* 0x000fd40008000000 */
[----:B------:R-:W-:-:S04]  /*0590*/  LOP3.LUT R6, R7, 0x7ff00000, RZ, 0xc0, !PT ;  /* 0x7ff0000007067812 */ /* 0x000fc800078ec0ff */
[----:B------:R-:W-:-:S13]  /*05a0*/  ISETP.NE.AND P0, PT, R6, 0x7ff00000, PT ;  /* 0x7ff000000600780c */ /* 0x000fda0003f05270 */
[----:B------:R-:W-:-:S14]  /*05b0*/  DSETP.NEU.OR P0, PT, R2, +INF , P0 ;  /* 0x7ff000000200742a */ /* 0x000fdc000070d400 */
[----:B------:R-:W-:Y:S02]  /*05c0*/  @!P0 IMAD.MOV.U32 R9, RZ, RZ, 0x7ff00000 ;  /* 0x7ff00000ff098424 */ /* 0x000fe400078e00ff */
[----:B------:R-:W-:-:S03]  /*05d0*/  @!P0 IMAD.MOV.U32 R8, RZ, RZ, 0x0 ;  /* 0x00000000ff088424 */ /* 0x000fc600078e00ff */
[----:B------:R-:W-:Y:S01]  /*05e0*/  FSEL R15, R9, 1.875, P1 ;  /* 0x3ff00000090f7808 */ /* 0x000fe20000800000 */
[----:B------:R-:W-:Y:S01]  /*05f0*/  IMAD.MOV.U32 R9, RZ, RZ, 0x3fd80000 ;  /* 0x3fd80000ff097424 */ /* 0x000fe200078e00ff */
[----:B------:R-:W-:Y:S01]  /*0600*/  FSEL R14, R8, RZ, P1 ;  /* 0x000000ff080e7208 */ /* 0x000fe20000800000 */
[----:B------:R-:W-:Y:S01]  /*0610*/  IMAD.MOV.U32 R8, RZ, RZ, 0x0 ;  /* 0x00000000ff087424 */ /* 0x000fe200078e00ff */
[----:B------:R-:W0:Y:S01]  /*0620*/  MUFU.RSQ64H R3, R15 ;  /* 0x0000000f00037308 */ /* 0x000e220000001c00 */
[----:B------:R-:W-:-:S05]  /*0630*/  VIADD R2, R15, 0xfcb00000 ;  /* 0xfcb000000f027836 */ /* 0x000fca0000000000 */
[----:B------:R-:W-:Y:S01]  /*0640*/  ISETP.GE.U32.AND P0, PT, R2, 0x7ca00000, PT ;  /* 0x7ca000000200780c */ /* 0x000fe20003f06070 */
[----:B0-----:R-:W-:-:S08]  /*0650*/  DMUL R6, R2, R2 ;  /* 0x0000000202067228 */ /* 0x001fd00000000000 */
[----:B------:R-:W-:-:S08]  /*0660*/  DFMA R6, R14, -R6, 1 ;  /* 0x3ff000000e06742b */ /* 0x000fd00000000806 */
[----:B------:R-:W-:Y:S02]  /*0670*/  DFMA R8, R6, R8, 0.5 ;  /* 0x3fe000000608742b */ /* 0x000fe40000000008 */
[----:B------:R-:W-:-:S08]  /*0680*/  DMUL R6, R2, R6 ;  /* 0x0000000602067228 */ /* 0x000fd00000000000 */
[----:B------:R-:W-:-:S08]  /*0690*/  DFMA R10, R8, R6, R2 ;  /* 0x00000006080a722b */ /* 0x000fd00000000002 */
[----:B------:R-:W-:Y:S02]  /*06a0*/  DMUL R16, R14, R10 ;  /* 0x0000000a0e107228 */ /* 0x000fe40000000000 */
[----:B------:R-:W-:Y:S01]  /*06b0*/  VIADD R7, R11, 0xfff00000 ;  /* 0xfff000000b077836 */ /* 0x000fe20000000000 */
[----:B------:R-:W-:-:S05]  /*06c0*/  MOV R6, R10 ;  /* 0x0000000a00067202 */ /* 0x000fca0000000f00 */
[----:B------:R-:W-:-:S08]  /*06d0*/  DFMA R18, R16, -R16, R14 ;  /* 0x800000101012722b */ /* 0x000fd0000000000e */
[----:B------:R-:W-:Y:S01]  /*06e0*/  DFMA R8, R18, R6, R16 ;  /* 0x000000061208722b */ /* 0x000fe20000000010 */
[----:B------:R-:W-:Y:S10]  /*06f0*/  @!P0 BRA `(.L_x_6) ;  /* 0x0000000000288947 */ /* 0x000ff40003800000 */
[----:B------:R-:W-:Y:S01]  /*0700*/  IMAD.MOV.U32 R5, RZ, RZ, R2 ;  /* 0x000000ffff057224 */ /* 0x000fe200078e0002 */
[----:B------:R-:W-:Y:S01]  /*0710*/  MOV R20, 0x780 ;  /* 0x0000078000147802 */ /* 0x000fe20000000f00 */
[----:B------:R-:W-:Y:S02]  /*0720*/  IMAD.MOV.U32 R0, RZ, RZ, R10 ;  /* 0x000000ffff007224 */ /* 0x000fe400078e000a */
[----:B------:R-:W-:Y:S02]  /*0730*/  IMAD.MOV.U32 R21, RZ, RZ, R19 ;  /* 0x000000ffff157224 */ /* 0x000fe400078e0013 */
[----:B------:R-:W-:Y:S02]  /*0740*/  IMAD.MOV.U32 R23, RZ, RZ, R7 ;  /* 0x000000ffff177224 */ /* 0x000fe400078e0007 */
[----:B------:R-:W-:Y:S02]  /*0750*/  IMAD.MOV.U32 R2, RZ, RZ, R14 ;  /* 0x000000ffff027224 */ /* 0x000fe400078e000e */
[----:B------:R-:W-:-:S07]  /*0760*/  IMAD.MOV.U32 R3, RZ, RZ, R15 ;  /* 0x000000ffff037224 */ /* 0x000fce00078e000f */
[----:B------:R-:W-:Y:S05]  /*0770*/  CALL.REL.NOINC `($__internal_2_$__cuda_sm20_dsqrt_rn_f64_mediumpath_v1) ;  /* 0x0000001c00147944 */ /* 0x000fea0003c00000 */
[----:B------:R-:W-:Y:S01]  /*0780*/  MOV R8, R24 ;  /* 0x0000001800087202 */ /* 0x000fe20000000f00 */
[----:B------:R-:W-:-:S07]  /*0790*/  IMAD.MOV.U32 R9, RZ, RZ, R25 ;  /* 0x000000ffff097224 */ /* 0x000fce00078e0019 */
.L_x_6:
[----:B------:R-:W-:Y:S05]  /*07a0*/  BSYNC.RECONVERGENT B0 ;  /* 0x0000000000007941 */ /* 0x000fea0003800200 */
.L_x_5:
[----:B------:R-:W0:Y:S01]  /*07b0*/  LDCU.128 UR4, c[0x3][0x10] ;  /* 0x00c00200ff0477ac */ /* 0x000e220008000c00 */
[----:B------:R-:W1:Y:S01]  /*07c0*/  LDC.64 R10, c[0x3][RZ] ;  /* 0x00c00000ff0a7b82 */ /* 0x000e620000000a00 */
[----:B------:R-:W-:Y:S01]  /*07d0*/  BSSY.RECONVERGENT B0, `(.L_x_7) ;  /* 0x000001b000007945 */ /* 0x000fe20003800200 */
[----:B------:R-:W2:Y:S06]  /*07e0*/  LDCU.128 UR12, c[0x3][0x20] ;  /* 0x00c00400ff0c77ac */ /* 0x000eac0008000c00 */
[----:B------:R-:W3:Y:S01]  /*07f0*/  LDC.64 R12, c[0x3][0x8] ;  /* 0x00c00200ff0c7b82 */ /* 0x000ee20000000a00 */
[----:B0-----:R-:W-:-:S08]  /*0800*/  DMUL R2, R14, UR6 ;  /* 0x000000060e027c28 */ /* 0x001fd00008000000 */
[----:B------:R-:W-:Y:S02]  /*0810*/  DFMA R6, R8, UR4, R2 ;  /* 0x0000000408067c2b */ /* 0x000fe40008000002 */
[C---:B------:R-:W-:Y:S02]  /*0820*/  DMUL R8, R14.reuse, R8 ;  /* 0x000000080e087228 */ /* 0x040fe40000000000 */
[C---:B------:R-:W-:Y:S02]  /*0830*/  DMUL R2, R14.reuse, R14 ;  /* 0x0000000e0e027228 */ /* 0x040fe40000000000 */
[----:B---3--:R-:W-:-:S04]  /*0840*/  DFMA R12, R14, R12, 1 ;  /* 0x3ff000000e0c742b */ /* 0x008fc8000000000c */
[----:B--2---:R-:W-:Y:S02]  /*0850*/  DFMA R6, R8, UR12, R6 ;  /* 0x0000000c08067c2b */ /* 0x004fe40008000006 */
[----:B-1----:R-:W-:-:S06]  /*0860*/  DADD R8, R10, R10 ;  /* 0x000000000a087229 */ /* 0x002fcc000000000a */
[----:B------:R-:W-:-:S08]  /*0870*/  DFMA R2, R2, UR14, R6 ;  /* 0x0000000e02027c2b */ /* 0x000fd00008000006 */
[----:B------:R-:W-:-:S06]  /*0880*/  DMUL R2, R8, R2 ;  /* 0x0000000208027228 */ /* 0x000fcc0000000000 */
[----:B------:R-:W0:Y:S04]  /*0890*/  MUFU.RCP64H R7, R3 ;  /* 0x0000000300077308 */ /* 0x000e280000001800 */
[----:B------:R-:W-:-:S05]  /*08a0*/  VIADD R6, R3, 0x300402 ;  /* 0x0030040203067836 */ /* 0x000fca0000000000 */
[----:B------:R-:W-:Y:S01]  /*08b0*/  FSETP.GEU.AND P0, PT, |R6|, 5.8789094863358348022e-39, PT ;  /* 0x004004020600780b */ /* 0x000fe20003f0e200 */
[----:B0-----:R-:W-:-:S08]  /*08c0*/  DFMA R10, -R2, R6, 1 ;  /* 0x3ff00000020a742b */ /* 0x001fd00000000106 */
[----:B------:R-:W-:-:S08]  /*08d0*/  DFMA R10, R10, R10, R10 ;  /* 0x0000000a0a0a722b */ /* 0x000fd0000000000a */
[----:B------:R-:W-:-:S08]  /*08e0*/  DFMA R10, R6, R10, R6 ;  /* 0x0000000a060a722b */ /* 0x000fd00000000006 */
[----:B------:R-:W-:-:S08]  /*08f0*/  DFMA R16, -R2, R10, 1 ;  /* 0x3ff000000210742b */ /* 0x000fd0000000010a */
[----:B------:R-:W-:Y:S01]  /*0900*/  DFMA R10, R10, R16, R10 ;  /* 0x000000100a0a722b */ /* 0x000fe2000000000a */
[----:B------:R-:W-:Y:S10]  /*0910*/  @P0 BRA `(.L_x_8) ;  /* 0x0000000000180947 */ /* 0x000ff40003800000 */
[----:B------:R-:W-:Y:S02]  /*0920*/  LOP3.LUT R16, R3, 0x7fffffff, RZ, 0xc0, !PT ;  /* 0x7fffffff03107812 */ /* 0x000fe400078ec0ff */
[----:B------:R-:W-:-:S03]  /*0930*/  MOV R0, 0x960 ;  /* 0x0000096000007802 */ /* 0x000fc60000000f00 */
[----:B------:R-:W-:-:S07]  /*0940*/  VIADD R16, R16, 0xfff00000 ;  /* 0xfff0000010107836 */ /* 0x000fce0000000000 */
[----:B------:R-:W-:Y:S05]  /*0950*/  CALL.REL.NOINC `($__internal_0_$__cuda_sm20_dblrcp_rn_slowpath_v3) ;  /* 0x00000010008c7944 */ /* 0x000fea0003c00000 */
[----:B------:R-:W-:Y:S02]  /*0960*/  IMAD.MOV.U32 R10, RZ, RZ, R16 ;  /* 0x000000ffff0a7224 */ /* 0x000fe400078e0010 */
[----:B------:R-:W-:-:S07]  /*0970*/  IMAD.MOV.U32 R11, RZ, RZ, R17 ;  /* 0x000000ffff0b7224 */ /* 0x000fce00078e0011 */
.L_x_8:
[----:B------:R-:W-:Y:S05]  /*0980*/  BSYNC.RECONVERGENT B0 ;  /* 0x0000000000007941 */ /* 0x000fea0003800200 */
.L_x_7:
[----:B------:R-:W-:Y:S01]  /*0990*/  DADD R2, R10, 1 ;  /* 0x3ff000000a027429 */ /* 0x000fe20000000000 */
[----:B------:R-:W-:Y:S09]  /*09a0*/  BSSY.RECONVERGENT B0, `(.L_x_9) ;  /* 0x0000051000007945 */ /* 0x000ff20003800200 */
[----:B------:R-:W-:Y:S01]  /*09b0*/  ISETP.GT.AND P0, PT, R3, 0xfffff, PT ;  /* 0x000fffff0300780c */ /* 0x000fe20003f04270 */
[----:B------:R-:W-:Y:S01]  /*09c0*/  IMAD.MOV.U32 R6, RZ, RZ, R2 ;  /* 0x000000ffff067224 */ /* 0x000fe200078e0002 */
[----:B------:R-:W-:-:S11]  /*09d0*/  MOV R7, R3 ;  /* 0x0000000300077202 */ /* 0x000fd60000000f00 */
[----:B------:R-:W-:-:S10]  /*09e0*/  @!P0 DMUL R6, R6, 1.80143985094819840000e+16 ;  /* 0x4350000006068828 */ /* 0x000fd40000000000 */
[----:B------:R-:W-:Y:S02]  /*09f0*/  @!P0 IMAD.MOV.U32 R3, RZ, RZ, R7 ;  /* 0x000000ffff038224 */ /* 0x000fe400078e0007 */
[----:B------:R-:W-:Y:S02]  /*0a00*/  @!P0 IMAD.MOV.U32 R2, RZ, RZ, R6 ;  /* 0x000000ffff028224 */ /* 0x000fe400078e0006 */
[----:B------:R-:W-:-:S05]  /*0a10*/  VIADD R0, R3, 0xffffffff ;  /* 0xffffffff03007836 */ /* 0x000fca0000000000 */
[----:B------:R-:W-:Y:S01]  /*0a20*/  ISETP.GT.U32.AND P1, PT, R0, 0x7feffffe, PT ;  /* 0x7feffffe0000780c */ /* 0x000fe20003f24070 */
[----:B------:R-:W-:Y:S02]  /*0a30*/  IMAD.MOV.U32 R0, RZ, RZ, -0x3ff ;  /* 0xfffffc01ff007424 */ /* 0x000fe400078e00ff */
[----:B------:R-:W-:-:S10]  /*0a40*/  @!P0 IMAD.MOV.U32 R0, RZ, RZ, -0x435 ;  /* 0xfffffbcbff008424 */ /* 0x000fd400078e00ff */
[----:B------:R-:W-:Y:S05]  /*0a50*/  @P1 BRA `(.L_x_10) ;  /* 0x0000000000fc1947 */ /* 0x000fea0003800000 */
[----:B------:R-:W-:Y:S01]  /*0a60*/  LOP3.LUT R5, R3, 0xfffff, RZ, 0xc0, !PT ;  /* 0x000fffff03057812 */ /* 0x000fe200078ec0ff */
[----:B------:R-:W-:Y:S01]  /*0a70*/  IMAD.MOV.U32 R6, RZ, RZ, R2 ;  /* 0x000000ffff067224 */ /* 0x000fe200078e0002 */
[----:B------:R-:W-:Y:S01]  /*0a80*/  UMOV UR4, 0x3ae80f1e ;  /* 0x3ae80f1e00047882 */ /* 0x000fe20000000000 */
[----:B------:R-:W-:Y:S01]  /*0a90*/  IMAD.MOV.U32 R10, RZ, RZ, RZ ;  /* 0x000000ffff0a7224 */ /* 0x000fe200078e00ff */
[----:B------:R-:W-:Y:S01]  /*0aa0*/  LOP3.LUT R7, R5, 0x3ff00000, RZ, 0xfc, !PT ;  /* 0x3ff0000005077812 */ /* 0x000fe200078efcff */
[----:B------:R-:W-:Y:S01]  /*0ab0*/  IMAD.MOV.U32 R22, RZ, RZ, -0x748574fc ;  /* 0x8b7a8b04ff167424 */ /* 0x000fe200078e00ff */
[----:B------:R-:W-:Y:S01]  /*0ac0*/  UMOV UR5, 0x3eb1380b ;  /* 0x3eb1380b00057882 */ /* 0x000fe20000000000 */
[----:B------:R-:W-:Y:S01]  /*0ad0*/  IMAD.MOV.U32 R23, RZ, RZ, 0x3ed0ee25 ;  /* 0x3ed0ee25ff177424 */ /* 0x000fe200078e00ff */
[----:B------:R-:W-:Y:S01]  /*0ae0*/  ISETP.GE.U32.AND P0, PT, R7, 0x3ff6a09f, PT ;  /* 0x3ff6a09f0700780c */ /* 0x000fe20003f06070 */
[----:B------:R-:W-:Y:S01]  /*0af0*/  IMAD.MOV.U32 R25, RZ, RZ, 0x43300000 ;  /* 0x43300000ff197424 */ /* 0x000fe200078e00ff */
[----:B------:R-:W-:-:S11]  /*0b00*/  LEA.HI R0, R3, R0, RZ, 0xc ;  /* 0x0000000003007211 */ /* 0x000fd600078f60ff */
[----:B------:R-:W-:Y:S01]  /*0b10*/  @P0 IADD3 R5, PT, PT, R7, -0x100000, RZ ;  /* 0xfff0000007050810 */ /* 0x000fe20007ffe0ff */
[----:B------:R-:W-:-:S04]  /*0b20*/  @P0 VIADD R0, R0, 0x1 ;  /* 0x0000000100000836 */ /* 0x000fc80000000000 */
[----:B------:R-:W-:Y:S01]  /*0b30*/  @P0 IMAD.MOV.U32 R7, RZ, RZ, R5 ;  /* 0x000000ffff070224 */ /* 0x000fe200078e0005 */
[----:B------:R-:W-:-:S05]  /*0b40*/  LOP3.LUT R24, R0, 0x80000000, RZ, 0x3c, !PT ;  /* 0x8000000000187812 */ /* 0x000fca00078e3cff */
[C---:B------:R-:W-:Y:S02]  /*0b50*/  DADD R20, R6.reuse, 1 ;  /* 0x3ff0000006147429 */ /* 0x040fe40000000000 */
[----:B------:R-:W-:-:S04]  /*0b60*/  DADD R6, R6, -1 ;  /* 0xbff0000006067429 */ /* 0x000fc80000000000 */
[----:B------:R-:W0:Y:S02]  /*0b70*/  MUFU.RCP64H R11, R21 ;  /* 0x00000015000b7308 */ /* 0x000e240000001800 */
[----:B0-----:R-:W-:-:S08]  /*0b80*/  DFMA R16, -R20, R10, 1 ;  /* 0x3ff000001410742b */ /* 0x001fd0000000010a */
[----:B------:R-:W-:-:S08]  /*0b90*/  DFMA R16, R16, R16, R16 ;  /* 0x000000101010722b */ /* 0x000fd00000000010 */
[----:B------:R-:W-:-:S08]  /*0ba0*/  DFMA R10, R10, R16, R10 ;  /* 0x000000100a0a722b */ /* 0x000fd0000000000a */
[----:B------:R-:W-:-:S08]  /*0bb0*/  DMUL R16, R6, R10 ;  /* 0x0000000a06107228 */ /* 0x000fd00000000000 */
[----:B------:R-:W-:-:S08]  /*0bc0*/  DFMA R16, R6, R10, R16 ;  /* 0x0000000a0610722b */ /* 0x000fd00000000010 */
[----:B------:R-:W-:Y:S02]  /*0bd0*/  DMUL R18, R16, R16 ;  /* 0x0000001010127228 */ /* 0x000fe40000000000 */
[----:B------:R-:W-:-:S06]  /*0be0*/  DADD R2, R6, -R16 ;  /* 0x0000000006027229 */ /* 0x000fcc0000000810 */
[----:B------:R-:W-:Y:S01]  /*0bf0*/  DFMA R20, R18, UR4, R22 ;  /* 0x0000000412147c2b */ /* 0x000fe20008000016 */
[----:B------:R-:W-:Y:S01]  /*0c00*/  UMOV UR4, 0x9f02676f ;  /* 0x9f02676f00047882 */ /* 0x000fe20000000000 */
[----:B------:R-:W-:Y:S01]  /*0c10*/  UMOV UR5, 0x3ef3b266 ;  /* 0x3ef3b26600057882 */ /* 0x000fe20000000000 */
[----:B------:R-:W-:-:S05]  /*0c20*/  DADD R22, R2, R2 ;  /* 0x0000000002167229 */ /* 0x000fca0000000002 */
[----:B------:R-:W-:Y:S01]  /*0c30*/  DFMA R20, R18, R20, UR4 ;  /* 0x0000000412147e2b */ /* 0x000fe20008000014 */
[----:B------:R-:W-:Y:S01]  /*0c40*/  UMOV UR4, 0xa9ab0956 ;  /* 0xa9ab095600047882 */ /* 0x000fe20000000000 */
[----:B------:R-:W-:Y:S01]  /*0c50*/  UMOV UR5, 0x3f1745cb ;  /* 0x3f1745cb00057882 */ /* 0x000fe20000000000 */
[----:B------:R-:W-:-:S05]  /*0c60*/  DFMA R22, R6, -R16, R22 ;  /* 0x800000100616722b */ /* 0x000fca0000000016 */
[----:B------:R-:W-:Y:S01]  /*0c70*/  DFMA R20, R18, R20, UR4 ;  /* 0x0000000412147e2b */ /* 0x000fe20008000014 */
[----:B------:R-:W-:Y:S01]  /*0c80*/  UMOV UR4, 0x2d1b5154 ;  /* 0x2d1b515400047882 */ /* 0x000fe20000000000 */
[----:B------:R-:W-:Y:S01]  /*0c90*/  UMOV UR5, 0x3f3c71c7 ;  /* 0x3f3c71c700057882 */ /* 0x000fe20000000000 */
[----:B------:R-:W-:-:S05]  /*0ca0*/  DMUL R22, R10, R22 ;  /* 0x000000160a167228 */ /* 0x000fca0000000000 */
[----:B------:R-:W-:Y:S01]  /*0cb0*/  DFMA R20, R18, R20, UR4 ;  /* 0x0000000412147e2b */ /* 0x000fe20008000014 */
[----:B------:R-:W-:Y:S01]  /*0cc0*/  UMOV UR4, 0x923be72d ;  /* 0x923be72d00047882 */ /* 0x000fe20000000000 */
[----:B------:R-:W-:-:S06]  /*0cd0*/  UMOV UR5, 0x3f624924 ;  /* 0x3f62492400057882 */ /* 0x000fcc0000000000 */
[----:B------:R-:W-:Y:S01]  /*0ce0*/  DFMA R20, R18, R20, UR4 ;  /* 0x0000000412147e2b */ /* 0x000fe20008000014 */
[----:B------:R-:W-:Y:S01]  /*0cf0*/  UMOV UR4, 0x9999a3c4 ;  /* 0x9999a3c400047882 */ /* 0x000fe20000000000 */
[----:B------:R-:W-:-:S06]  /*0d00*/  UMOV UR5, 0x3f899999 ;  /* 0x3f89999900057882 */ /* 0x000fcc0000000000 */
[----:B------:R-:W-:Y:S01]  /*0d10*/  DFMA R20, R18, R20, UR4 ;  /* 0x0000000412147e2b */ /* 0x000fe20008000014 */
[----:B------:R-:W-:Y:S01]  /*0d20*/  UMOV UR4, 0x80000000 ;  /* 0x8000000000047882 */ /* 0x000fe20000000000 */
[----:B------:R-:W-:Y:S02]  /*0d30*/  UMOV UR5, 0x43300000 ;  /* 0x4330000000057882 */ /* 0x000fe40000000000 */
[----:B------:R-:W-:Y:S01]  /*0d40*/  DADD R2, R24, -UR4 ;  /* 0x8000000418027e29 */ /* 0x000fe20008000000 */
[----:B------:R-:W-:Y:S01]  /*0d50*/  UMOV UR4, 0x55555554 ;  /* 0x5555555400047882 */ /* 0x000fe20000000000 */
[----:B------:R-:W-:Y:S02]  /*0d60*/  UMOV UR5, 0x3fb55555 ;  /* 0x3fb5555500057882 */ /* 0x000fe40000000000 */
[----:B------:R-:W-:Y:S01]  /*0d70*/  DFMA R20, R18, R20, UR4 ;  /* 0x0000000412147e2b */ /* 0x000fe20008000014 */
[----:B------:R-:W-:Y:S01]  /*0d80*/  UMOV UR4, 0xfefa39ef ;  /* 0xfefa39ef00047882 */ /* 0x000fe20000000000 */
[----:B------:R-:W-:-:S02]  /*0d90*/  UMOV UR5, 0x3fe62e42 ;  /* 0x3fe62e4200057882 */ /* 0x000fc40000000000 */
[----:B------:R-:W-:-:S04]  /*0da0*/  DFMA R6, R2, UR4, R16 ;  /* 0x0000000402067c2b */ /* 0x000fc80008000010 */
[----:B------:R-:W-:-:S04]  /*0db0*/  DMUL R20, R18, R20 ;  /* 0x0000001412147228 */ /* 0x000fc80000000000 */
[----:B------:R-:W-:Y:S01]  /*0dc0*/  DFMA R10, R2, -UR4, R6 ;  /* 0x80000004020a7c2b */ /* 0x000fe20008000006 */
[----:B------:R-:W-:Y:S01]  /*0dd0*/  UMOV UR4, 0x3b39803f ;  /* 0x3b39803f00047882 */ /* 0x000fe20000000000 */
[----:B------:R-:W-:Y:S02]  /*0de0*/  UMOV UR5, 0x3c7abc9e ;  /* 0x3c7abc9e00057882 */ /* 0x000fe40000000000 */
[----:B------:R-:W-:-:S04]  /*0df0*/  DFMA R20, R16, R20, R22 ;  /* 0x000000141014722b */ /* 0x000fc80000000016 */
[----:B------:R-:W-:-:S08]  /*0e00*/  DADD R10, -R16, R10 ;  /* 0x00000000100a7229 */ /* 0x000fd0000000010a */
[----:B------:R-:W-:-:S08]  /*0e10*/  DADD R10, R20, -R10 ;  /* 0x00000000140a7229 */ /* 0x000fd0000000080a */
[----:B------:R-:W-:-:S08]  /*0e20*/  DFMA R10, R2, UR4, R10 ;  /* 0x00000004020a7c2b */ /* 0x000fd0000800000a */
[----:B------:R-:W-:Y:S01]  /*0e30*/  DADD R24, R6, R10 ;  /* 0x0000000006187229 */ /* 0x000fe2000000000a */
[----:B------:R-:W-:Y:S10]  /*0e40*/  BRA `(.L_x_11) ;  /* 0x0000000000187947 */ /* 0x000ff40003800000 */
.L_x_10:
[----:B------:R-:W-:Y:S01]  /*0e50*/  MOV R2, 0x0 ;  /* 0x0000000000027802 */ /* 0x000fe20000000f00 */
[----:B------:R-:W-:Y:S01]  /*0e60*/  IMAD.MOV.U32 R3, RZ, RZ, 0x7ff00000 ;  /* 0x7ff00000ff037424 */ /* 0x000fe200078e00ff */
[----:B------:R-:W-:-:S05]  /*0e70*/  LOP3.LUT P0, RZ, R7, 0x7fffffff, RZ, 0xc0, !PT ;  /* 0x7fffffff07ff7812 */ /* 0x000fca000780c0ff */
[----:B------:R-:W-:-:S10]  /*0e80*/  DFMA R2, R6, R2, +INF ;  /* 0x7ff000000602742b */ /* 0x000fd40000000002 */
[----:B------:R-:W-:Y:S02]  /*0e90*/  FSEL R24, R2, RZ, P0 ;  /* 0x000000ff02187208 */ /* 0x000fe40000000000 */
[----:B------:R-:W-:-:S07]  /*0ea0*/  FSEL R25, R3, -QNAN , P0 ;  /* 0xfff0000003197808 */ /* 0x000fce0000000000 */
.L_x_11:
[----:B------:R-:W-:Y:S05]  /*0eb0*/  BSYNC.RECONVERGENT B0 ;  /* 0x0000000000007941 */ /* 0x000fea0003800200 */
.L_x_9:
[----:B------:R-:W-:Y:S01]  /*0ec0*/  UMOV UR4, 0xa0b5ed8d ;  /* 0xa0b5ed8d00047882 */ /* 0x000fe20000000000 */
[----:B------:R-:W-:Y:S01]  /*0ed0*/  UMOV UR5, 0x3eb0c6f7 ;  /* 0x3eb0c6f700057882 */ /* 0x000fe20000000000 */
[----:B------:R-:W0:Y:S01]  /*0ee0*/  LDC.64 R10, c[0x3][RZ] ;  /* 0x00c00000ff0a7b82 */ /* 0x000e220000000a00 */
[----:B------:R-:W-:Y:S01]  /*0ef0*/  DADD R6, R14, UR4 ;  /* 0x000000040e067e29 */ /* 0x000fe20008000000 */
[----:B------:R-:W-:Y:S01]  /*0f00*/  IMAD.MOV.U32 R22, RZ, RZ, 0x0 ;  /* 0x00000000ff167424 */ /* 0x000fe200078e00ff */
[----:B------:R-:W-:Y:S01]  /*0f10*/  BSSY.RECONVERGENT B0, `(.L_x_12) ;  /* 0x000001b000007945 */ /* 0x000fe20003800200 */
[----:B------:R-:W-:-:S03]  /*0f20*/  IMAD.MOV.U32 R23, RZ, RZ, 0x3fd80000 ;  /* 0x3fd80000ff177424 */ /* 0x000fc600078e00ff */
[----:B------:R-:W1:Y:S04]  /*0f30*/  MUFU.RSQ64H R3, R7 ;  /* 0x0000000700037308 */ /* 0x000e680000001c00 */
[----:B------:R-:W-:-:S05]  /*0f40*/  VIADD R2, R7, 0xfcb00000 ;  /* 0xfcb0000007027836 */ /* 0x000fca0000000000 */
[----:B------:R-:W-:Y:S01]  /*0f50*/  ISETP.GE.U32.AND P0, PT, R2, 0x7ca00000, PT ;  /* 0x7ca000000200780c */ /* 0x000fe20003f06070 */
[----:B-1----:R-:W-:Y:S02]  /*0f60*/  DMUL R16, R2, R2 ;  /* 0x0000000202107228 */ /* 0x002fe40000000000 */
[----:B0-----:R-:W-:-:S06]  /*0f70*/  DMUL R10, R10, -2 ;  /* 0xc00000000a0a7828 */ /* 0x001fcc0000000000 */
[----:B------:R-:W-:Y:S02]  /*0f80*/  DFMA R16, R6, -R16, 1 ;  /* 0x3ff000000610742b */ /* 0x000fe40000000810 */
[----:B------:R-:W-:-:S06]  /*0f90*/  DMUL R12, R12, R10 ;  /* 0x0000000a0c0c7228 */ /* 0x000fcc0000000000 */
[----:B------:R-:W-:Y:S02]  /*0fa0*/  DFMA R22, R16, R22, 0.5 ;  /* 0x3fe000001016742b */ /* 0x000fe40000000016 */
[----:B------:R-:W-:Y:S02]  /*0fb0*/  DMUL R16, R2, R16 ;  /* 0x0000001002107228 */ /* 0x000fe40000000000 */
[----:B------:R-:W-:-:S06]  /*0fc0*/  DMUL R12, R12, R24 ;  /* 0x000000180c0c7228 */ /* 0x000fcc0000000000 */
[----:B------:R-:W-:-:S08]  /*0fd0*/  DFMA R22, R22, R16, R2 ;  /* 0x000000101616722b */ /* 0x000fd00000000002 */
[----:B------:R-:W-:Y:S02]  /*0fe0*/  DMUL R16, R6, R22 ;  /* 0x0000001606107228 */ /* 0x000fe40000000000 */
[----:B------:R-:W-:Y:S02]  /*0ff0*/  VIADD R19, R23, 0xfff00000 ;  /* 0xfff0000017137836 */ /* 0x000fe40000000000 */
[----:B------:R-:W-:-:S04]  /*1000*/  IMAD.MOV.U32 R18, RZ, RZ, R22 ;  /* 0x000000ffff127224 */ /* 0x000fc800078e0016 */
[----:B------:R-:W-:-:S08]  /*1010*/  DFMA R20, R16, -R16, R6 ;  /* 0x800000101014722b */ /* 0x000fd00000000006 */
[----:B------:R-:W-:Y:S01]  /*1020*/  DFMA R24, R20, R18, R16 ;  /* 0x000000121418722b */ /* 0x000fe20000000010 */
[----:B------:R-:W-:Y:S10]  /*1030*/  @!P0 BRA `(.L_x_13) ;  /* 0x0000000000208947 */ /* 0x000ff40003800000 */
[----:B------:R-:W-:Y:S01]  /*1040*/  IMAD.MOV.U32 R18, RZ, RZ, R20 ;  /* 0x000000ffff127224 */ /* 0x000fe200078e0014 */
[----:B------:R-:W-:Y:S01]  /*1050*/  MOV R0, R22 ;  /* 0x0000001600007202 */ /* 0x000fe20000000f00 */
[----:B------:R-:W-:Y:S01]  /*1060*/  IMAD.MOV.U32 R5, RZ, RZ, R2 ;  /* 0x000000ffff057224 */ /* 0x000fe200078e0002 */
[----:B------:R-:W-:Y:S01]  /*1070*/  MOV R20, 0x10c0 ;  /* 0x000010c000147802 */ /* 0x000fe20000000f00 */
[----:B------:R-:W-:Y:S02]  /*1080*/  IMAD.MOV.U32 R23, RZ, RZ, R19 ;  /* 0x000000ffff177224 */ /* 0x000fe400078e0013 */
[----:B------:R-:W-:Y:S02]  /*1090*/  IMAD.MOV.U32 R2, RZ, RZ, R6 ;  /* 0x000000ffff027224 */ /* 0x000fe400078e0006 */
[----:B------:R-:W-:-:S07]  /*10a0*/  IMAD.MOV.U32 R3, RZ, RZ, R7 ;  /* 0x000000ffff037224 */ /* 0x000fce00078e0007 */
[----:B------:R-:W-:Y:S05]  /*10b0*/  CALL.REL.NOINC `($__internal_2_$__cuda_sm20_dsqrt_rn_f64_mediumpath_v1) ;  /* 0x0000001000c47944 */ /* 0x000fea0003c00000 */
.L_x_13:
[----:B------:R-:W-:Y:S05]  /*10c0*/  BSYNC.RECONVERGENT B0 ;  /* 0x0000000000007941 */ /* 0x000fea0003800200 */
.L_x_12:
[----:B------:R-:W0:Y:S01]  /*10d0*/  LDCU.128 UR4, c[0x3][0x10] ;  /* 0x00c00200ff0477ac */ /* 0x000e220008000c00 */
[C---:B------:R-:W-:Y:S01]  /*10e0*/  DMUL R2, R6.reuse, R24 ;  /* 0x0000001806027228 */ /* 0x040fe20000000000 */
[----:B------:R-:W1:Y:S01]  /*10f0*/  LDC.64 R18, c[0x3][0x8] ;  /* 0x00c00200ff127b82 */ /* 0x000e620000000a00 */
[----:B------:R-:W-:Y:S01]  /*1100*/  BSSY.RECONVERGENT B0, `(.L_x_14) ;  /* 0x0000019000007945 */ /* 0x000fe20003800200 */
[----:B------:R-:W2:Y:S01]  /*1110*/  LDCU.128 UR12, c[0x3][0x20] ;  /* 0x00c00400ff0c77ac */ /* 0x000ea20008000c00 */
[----:B0-----:R-:W-:-:S08]  /*1120*/  DMUL R16, R6, UR6 ;  /* 0x0000000606107c28 */ /* 0x001fd00008000000 */
[----:B------:R-:W-:Y:S02]  /*1130*/  DFMA R24, R24, UR4, R16 ;  /* 0x0000000418187c2b */ /* 0x000fe40008000010 */
[C---:B------:R-:W-:Y:S02]  /*1140*/  DMUL R16, R6.reuse, R6 ;  /* 0x0000000606107228 */ /* 0x040fe40000000000 */
[----:B-1----:R-:W-:-:S04]  /*1150*/  DFMA R6, R6, R18, 1 ;  /* 0x3ff000000606742b */ /* 0x002fc80000000012 */
[----:B--2---:R-:W-:-:S04]  /*1160*/  DFMA R2, R2, UR12, R24 ;  /* 0x0000000c02027c2b */ /* 0x004fc80008000018 */
[----:B------:R-:W-:-:S04]  /*1170*/  DMUL R10, R10, R6 ;  /* 0x000000060a0a7228 */ /* 0x000fc80000000000 */
        /* <DEDUP_REMOVED lines=11> */
[----:B------:R-:W-:Y:S01]  /*1230*/  LOP3.LUT R16, R9, 0x7fffffff, RZ, 0xc0, !PT ;  /* 0x7fffffff09107812 */ /* 0x000fe200078ec0ff */
[----:B------:R-:W-:Y:S01]  /*1240*/  IMAD.MOV.U32 R3, RZ, RZ, R9 ;  /* 0x000000ffff037224 */ /* 0x000fe200078e0009 */
[----:B------:R-:W-:Y:S02]  /*1250*/  MOV R2, R8 ;  /* 0x0000000800027202 */ /* 0x000fe40000000f00 */
[----:B------:R-:W-:Y:S01]  /*1260*/  MOV R0, 0x1290 ;  /* 0x0000129000007802 */ /* 0x000fe20000000f00 */
[----:B------:R-:W-:-:S07]  /*1270*/  VIADD R16, R16, 0xfff00000 ;  /* 0xfff0000010107836 */ /* 0x000fce0000000000 */
[----:B------:R-:W-:Y:S05]  /*1280*/  CALL.REL.NOINC `($__internal_0_$__cuda_sm20_dblrcp_rn_slowpath_v3) ;  /* 0x0000000800407944 */ /* 0x000fea0003c00000 */
.L_x_15:
[----:B------:R-:W-:Y:S05]  /*1290*/  BSYNC.RECONVERGENT B0 ;  /* 0x0000000000007941 */ /* 0x000fea0003800200 */
.L_x_14:
[----:B------:R-:W-:Y:S01]  /*12a0*/  DADD R2, R16, 1 ;  /* 0x3ff0000010027429 */ /* 0x000fe20000000000 */
[----:B------:R-:W-:Y:S09]  /*12b0*/  BSSY.RECONVERGENT B0, `(.L_x_16) ;  /* 0x0000051000007945 */ /* 0x000ff20003800200 */
[----:B------:R-:W-:Y:S01]  /*12c0*/  ISETP.GT.AND P0, PT, R3, 0xfffff, PT ;  /* 0x000fffff0300780c */ /* 0x000fe20003f04270 */
[----:B------:R-:W-:-:S02]  /*12d0*/  IMAD.MOV.U32 R6, RZ, RZ, R2 ;  /* 0x000000ffff067224 */ /* 0x000fc400078e0002 */
[----:B------:R-:W-:-:S10]  /*12e0*/  IMAD.MOV.U32 R7, RZ, RZ, R3 ;  /* 0x000000ffff077224 */ /* 0x000fd400078e0003 */
[----:B------:R-:W-:-:S10]  /*12f0*/  @!P0 DMUL R6, R6, 1.80143985094819840000e+16 ;  /* 0x4350000006068828 */ /* 0x000fd40000000000 */
[----:B------:R-:W-:Y:S02]  /*1300*/  @!P0 IMAD.MOV.U32 R3, RZ, RZ, R7 ;  /* 0x000000ffff038224 */ /* 0x000fe400078e0007 */
[----:B------:R-:W-:Y:S02]  /*1310*/  @!P0 IMAD.MOV.U32 R2, RZ, RZ, R6 ;  /* 0x000000ffff028224 */ /* 0x000fe400078e0006 */
[----:B------:R-:W-:-:S05]  /*1320*/  VIADD R0, R3, 0xffffffff ;  /* 0xffffffff03007836 */ /* 0x000fca0000000000 */
[----:B------:R-:W-:Y:S02]  /*1330*/  ISETP.GT.U32.AND P1, PT, R0, 0x7feffffe, PT ;  /* 0x7feffffe0000780c */ /* 0x000fe40003f24070 */
[----:B------:R-:W-:Y:S01]  /*1340*/  MOV R0, 0xfffffc01 ;  /* 0xfffffc0100007802 */ /* 0x000fe20000000f00 */
[----:B------:R-:W-:-:S10]  /*1350*/  @!P0 IMAD.MOV.U32 R0, RZ, RZ, -0x435 ;  /* 0xfffffbcbff008424 */ /* 0x000fd400078e00ff */
[----:B------:R-:W-:Y:S05]  /*1360*/  @P1 BRA `(.L_x_17) ;  /* 0x0000000000fc1947 */ /* 0x000fea0003800000 */
[----:B------:R-:W-:Y:S01]  /*1370*/  LOP3.LUT R5, R3, 0xfffff, RZ, 0xc0, !PT ;  /* 0x000fffff03057812 */ /* 0x000fe200078ec0ff */
[----:B------:R-:W-:Y:S01]  /*1380*/  IMAD.MOV.U32 R6, RZ, RZ, R2 ;  /* 0x000000ffff067224 */ /* 0x000fe200078e0002 */
[----:B------:R-:W-:Y:S01]  /*1390*/  MOV R22, 0x8b7a8b04 ;  /* 0x8b7a8b0400167802 */ /* 0x000fe20000000f00 */
[----:B------:R-:W-:Y:S01]  /*13a0*/  IMAD.MOV.U32 R8, RZ, RZ, RZ ;  /* 0x000000ffff087224 */ /* 0x000fe200078e00ff */
[----:B------:R-:W-:Y:S01]  /*13b0*/  LOP3.LUT R7, R5, 0x3ff00000, RZ, 0xfc, !PT ;  /* 0x3ff0000005077812 */ /* 0x000fe200078efcff */
[----:B------:R-:W-:Y:S01]  /*13c0*/  IMAD.MOV.U32 R23, RZ, RZ, 0x3ed0ee25 ;  /* 0x3ed0ee25ff177424 */ /* 0x000fe200078e00ff */
[----:B------:R-:W-:Y:S01]  /*13d0*/  UMOV UR4, 0x3ae80f1e ;  /* 0x3ae80f1e00047882 */ /* 0x000fe20000000000 */
[----:B------:R-:W-:Y:S01]  /*13e0*/  UMOV UR5, 0x3eb1380b ;  /* 0x3eb1380b00057882 */ /* 0x000fe20000000000 */
[----:B------:R-:W-:Y:S01]  /*13f0*/  ISETP.GE.U32.AND P0, PT, R7, 0x3ff6a09f, PT ;  /* 0x3ff6a09f0700780c */ /* 0x000fe20003f06070 */
[----:B------:R-:W-:Y:S01]  /*1400*/  IMAD.MOV.U32 R25, RZ, RZ, 0x43300000 ;  /* 0x43300000ff197424 */ /* 0x000fe200078e00ff */
[----:B------:R-:W-:-:S11]  /*1410*/  LEA.HI R0, R3, R0, RZ, 0xc ;  /* 0x0000000003007211 */ /* 0x000fd600078f60ff */
[----:B------:R-:W-:Y:S02]  /*1420*/  @P0 VIADD R5, R7, 0xfff00000 ;  /* 0xfff0000007050836 */ /* 0x000fe40000000000 */
[----:B------:R-:W-:Y:S02]  /*1430*/  @P0 VIADD R0, R0, 0x1 ;  /* 0x0000000100000836 */ /* 0x000fe40000000000 */
[----:B------:R-:W-:-:S03]  /*1440*/  @P0 IMAD.MOV.U32 R7, RZ, RZ, R5 ;  /* 0x000000ffff070224 */ /* 0x000fc600078e0005 */
[----:B------:R-:W-:-:S03]  /*1450*/  LOP3.LUT R24, R0, 0x80000000, RZ, 0x3c, !PT ;  /* 0x8000000000187812 */ /* 0x000fc600078e3cff */
        /* <DEDUP_REMOVED lines=48> */
.L_x_17:
[----:B------:R-:W-:Y:S01]  /*1760*/  IMAD.MOV.U32 R2, RZ, RZ, 0x0 ;  /* 0x00000000ff027424 */ /* 0x000fe200078e00ff */
[----:B------:R-:W-:Y:S01]  /*1770*/  LOP3.LUT P0, RZ, R7, 0x7fffffff, RZ, 0xc0, !PT ;  /* 0x7fffffff07ff7812 */ /* 0x000fe2000780c0ff */
[----:B------:R-:W-:-:S06]  /*1780*/  IMAD.MOV.U32 R3, RZ, RZ, 0x7ff00000 ;  /* 0x7ff00000ff037424 */ /* 0x000fcc00078e00ff */
[----:B------:R-:W-:-:S10]  /*1790*/  DFMA R2, R6, R2, +INF ;  /* 0x7ff000000602742b */ /* 0x000fd40000000002 */
[----:B------:R-:W-:Y:S02]  /*17a0*/  FSEL R6, R2, RZ, P0 ;  /* 0x000000ff02067208 */ /* 0x000fe40000000000 */
[----:B------:R-:W-:-:S07]  /*17b0*/  FSEL R7, R3, -QNAN , P0 ;  /* 0xfff0000003077808 */ /* 0x000fce0000000000 */
.L_x_18:
[----:B------:R-:W-:Y:S05]  /*17c0*/  BSYNC.RECONVERGENT B0 ;  /* 0x0000000000007941 */ /* 0x000fea0003800200 */
.L_x_16:
[----:B------:R-:W0:Y:S01]  /*17d0*/  MUFU.RCP64H R9, 9.999994290410540998e-07 ;  /* 0x3eb0c6f700097908 */ /* 0x000e220000001800 */
[----:B------:R-:W-:Y:S01]  /*17e0*/  IMAD.MOV.U32 R2, RZ, RZ, -0x5f4a1273 ;  /* 0xa0b5ed8dff027424 */ /* 0x000fe200078e00ff */
[----:B------:R-:W-:Y:S01]  /*17f0*/  MOV R3, 0x3eb0c6f7 ;  /* 0x3eb0c6f700037802 */ /* 0x000fe20000000f00 */
[----:B------:R-:W-:Y:S01]  /*1800*/  IMAD.MOV.U32 R8, RZ, RZ, 0x1 ;  /* 0x00000001ff087424 */ /* 0x000fe200078e00ff */
[----:B------:R-:W-:Y:S01]  /*1810*/  DFMA R10, R10, R6, -R12 ;  /* 0x000000060a0a722b */ /* 0x000fe2000000080c */
[----:B------:R-:W-:Y:S09]  /*1820*/  BSSY.RECONVERGENT B0, `(.L_x_19) ;  /* 0x0000015000007945 */ /* 0x000ff20003800200 */
[----:B------:R-:W-:Y:S01]  /*1830*/  FSETP.GEU.AND P1, PT, |R11|, 6.5827683646048100446e-37, PT ;  /* 0x036000000b00780b */ /* 0x000fe20003f2e200 */
[----:B0-----:R-:W-:-:S08]  /*1840*/  DFMA R16, R8, -R2, 1 ;  /* 0x3ff000000810742b */ /* 0x001fd00000000802 */
[----:B------:R-:W-:-:S08]  /*1850*/  DFMA R16, R16, R16, R16 ;  /* 0x000000101010722b */ /* 0x000fd00000000010 */
[----:B------:R-:W-:-:S08]  /*1860*/  DFMA R16, R8, R16, R8 ;  /* 0x000000100810722b */ /* 0x000fd00000000008 */
[----:B------:R-:W-:-:S08]  /*1870*/  DFMA R8, R16, -R2, 1 ;  /* 0x3ff000001008742b */ /* 0x000fd00000000802 */
[----:B------:R-:W-:-:S08]  /*1880*/  DFMA R8, R16, R8, R16 ;  /* 0x000000081008722b */ /* 0x000fd00000000010 */
[----:B------:R-:W-:-:S08]  /*1890*/  DMUL R6, R10, R8 ;  /* 0x000000080a067228 */ /* 0x000fd00000000000 */
[----:B------:R-:W-:-:S08]  /*18a0*/  DFMA R2, R6, -R2, R10 ;  /* 0x800000020602722b */ /* 0x000fd0000000000a */
[----:B------:R-:W-:-:S10]  /*18b0*/  DFMA R2, R8, R2, R6 ;  /* 0x000000020802722b */ /* 0x000fd40000000006 */
[----:B------:R-:W-:-:S05]  /*18c0*/  FFMA R0, RZ, 0.34526798129081726074, R3 ;  /* 0x3eb0c6f7ff007823 */ /* 0x000fca0000000003 */
[----:B------:R-:W-:-:S13]  /*18d0*/  FSETP.GT.AND P0, PT, |R0|, 1.469367938527859385e-39, PT ;  /* 0x001000000000780b */ /* 0x000fda0003f04200 */
[----:B------:R-:W-:Y:S05]  /*18e0*/  @P0 BRA P1, `(.L_x_20) ;  /* 0x0000000000200947 */ /* 0x000fea0000800000 */
[----:B------:R-:W-:Y:S01]  /*18f0*/  IMAD.MOV.U32 R6, RZ, RZ, R10 ;  /* 0x000000ffff067224 */ /* 0x000fe200078e000a */
[----:B------:R-:W-:Y:S01]  /*1900*/  MOV R0, 0x1950 ;  /* 0x0000195000007802 */ /* 0x000fe20000000f00 */
[----:B------:R-:W-:Y:S02]  /*1910*/  IMAD.MOV.U32 R7, RZ, RZ, R11 ;  /* 0x000000ffff077224 */ /* 0x000fe400078e000b */
[----:B------:R-:W-:Y:S02]  /*1920*/  IMAD.MOV.U32 R8, RZ, RZ, -0x5f4a1273 ;  /* 0xa0b5ed8dff087424 */ /* 0x000fe400078e00ff */
[----:B------:R-:W-:-:S07]  /*1930*/  IMAD.MOV.U32 R9, RZ, RZ, 0x3eb0c6f7 ;  /* 0x3eb0c6f7ff097424 */ /* 0x000fce00078e00ff */
[----:B------:R-:W-:Y:S05]  /*1940*/  CALL.REL.NOINC `($__internal_1_$__cuda_sm20_div_rn_f64_full) ;  /* 0x0000000400347944 */ /* 0x000fea0003c00000 */
[----:B------:R-:W-:Y:S01]  /*1950*/  IMAD.MOV.U32 R2, RZ, RZ, R18 ;  /* 0x000000ffff027224 */ /* 0x000fe200078e0012 */
[----:B------:R-:W-:-:S07]  /*1960*/  MOV R3, R19 ;  /* 0x0000001300037202 */ /* 0x000fce0000000f00 */
.L_x_20:
[----:B------:R-:W-:Y:S05]  /*1970*/  BSYNC.RECONVERGENT B0 ;  /* 0x0000000000007941 */ /* 0x000fea0003800200 */
.L_x_19:
[----:B------:R-:W0:Y:S01]  /*1980*/  MUFU.RCP64H R7, -3 ;  /* 0xc008000000077908 */ /* 0x000e220000001800 */
[----:B------:R-:W-:Y:S01]  /*1990*/  IMAD.MOV.U32 R10, RZ, RZ, 0x0 ;  /* 0x00000000ff0a7424 */ /* 0x000fe200078e00ff */
[----:B------:R-:W-:Y:S01]  /*19a0*/  FSETP.GEU.AND P1, PT, |R15|, 6.5827683646048100446e-37, PT ;  /* 0x036000000f00780b */ /* 0x000fe20003f2e200 */
[----:B------:R-:W-:Y:S01]  /*19b0*/  IMAD.MOV.U32 R11, RZ, RZ, 0x40080000 ;  /* 0x40080000ff0b7424 */ /* 0x000fe200078e00ff */
[----:B------:R-:W-:Y:S01]  /*19c0*/  BSSY.RECONVERGENT B0, `(.L_x_21) ;  /* 0x0000015000007945 */ /* 0x000fe20003800200 */
[----:B------:R-:W-:-:S06]  /*19d0*/  IMAD.MOV.U32 R6, RZ, RZ, 0x1 ;  /* 0x00000001ff067424 */ /* 0x000fcc00078e00ff */
[----:B0-----:R-:W-:-:S08]  /*19e0*/  DFMA R8, R6, R10, 1 ;  /* 0x3ff000000608742b */ /* 0x001fd0000000000a */
[----:B------:R-:W-:-:S08]  /*19f0*/  DFMA R8, R8, R8, R8 ;  /* 0x000000080808722b */ /* 0x000fd00000000008 */
[----:B------:R-:W-:-:S08]  /*1a00*/  DFMA R8, R6, R8, R6 ;  /* 0x000000080608722b */ /* 0x000fd00000000006 */
[----:B------:R-:W-:-:S08]  /*1a10*/  DFMA R6, R8, R10, 1 ;  /* 0x3ff000000806742b */ /* 0x000fd0000000000a */
[----:B------:R-:W-:-:S08]  /*1a20*/  DFMA R6, R8, R6, R8 ;  /* 0x000000060806722b */ /* 0x000fd00000000008 */
[----:B------:R-:W-:-:S08]  /*1a30*/  DMUL R8, R14, R6 ;  /* 0x000000060e087228 */ /* 0x000fd00000000000 */
[----:B------:R-:W-:-:S08]  /*1a40*/  DFMA R10, R8, 3, R14 ;  /* 0x40080000080a782b */ /* 0x000fd0000000000e */
[----:B------:R-:W-:-:S10]  /*1a50*/  DFMA R6, R6, R10, R8 ;  /* 0x0000000a0606722b */ /* 0x000fd40000000008 */
[----:B------:R-:W-:-:S05]  /*1a60*/  FFMA R0, RZ, -2.125, R7 ;  /* 0xc0080000ff007823 */ /* 0x000fca0000000007 */
[----:B------:R-:W-:-:S13]  /*1a70*/  FSETP.GT.AND P0, PT, |R0|, 1.469367938527859385e-39, PT ;  /* 0x001000000000780b */ /* 0x000fda0003f04200 */
[----:B------:R-:W-:Y:S05]  /*1a80*/  @P0 BRA P1, `(.L_x_22) ;  /* 0x0000000000200947 */ /* 0x000fea0000800000 */
[----:B------:R-:W-:Y:S01]  /*1a90*/  IMAD.MOV.U32 R6, RZ, RZ, R14 ;  /* 0x000000ffff067224 */ /* 0x000fe200078e000e */
[----:B------:R-:W-:Y:S01]  /*1aa0*/  MOV R9, 0xc0080000 ;  /* 0xc008000000097802 */ /* 0x000fe20000000f00 */
[----:B------:R-:W-:Y:S01]  /*1ab0*/  IMAD.MOV.U32 R7, RZ, RZ, R15 ;  /* 0x000000ffff077224 */ /* 0x000fe200078e000f */
[----:B------:R-:W-:Y:S01]  /*1ac0*/  MOV R0, 0x1af0 ;  /* 0x00001af000007802 */ /* 0x000fe20000000f00 */
[----:B------:R-:W-:-:S07]  /*1ad0*/  IMAD.MOV.U32 R8, RZ, RZ, RZ ;  /* 0x000000ffff087224 */ /* 0x000fce00078e00ff */
[----:B------:R-:W-:Y:S05]  /*1ae0*/  CALL.REL.NOINC `($__internal_1_$__cuda_sm20_div_rn_f64_full) ;  /* 0x0000000000cc7944 */ /* 0x000fea0003c00000 */
[----:B------:R-:W-:Y:S02]  /*1af0*/  IMAD.MOV.U32 R6, RZ, RZ, R18 ;  /* 0x000000ffff067224 */ /* 0x000fe400078e0012 */
[----:B------:R-:W-:-:S07]  /*1b00*/  IMAD.MOV.U32 R7, RZ, RZ, R19 ;  /* 0x000000ffff077224 */ /* 0x000fce00078e0013 */
.L_x_22:
[----:B------:R-:W-:Y:S05]  /*1b10*/  BSYNC.RECONVERGENT B0 ;  /* 0x0000000000007941 */ /* 0x000fea0003800200 */
.L_x_21:
[----:B------:R-:W0:Y:S01]  /*1b20*/  LDCU.64 UR4, c[0x0][0x388] ;  /* 0x00007100ff0477ac */ /* 0x000e220008000a00 */
[----:B------:R-:W-:-:S08]  /*1b30*/  DFMA R2, R6, R2, R12 ;  /* 0x000000020602722b */ /* 0x000fd0000000000c */
[----:B------:R-:W-:Y:S01]  /*1b40*/  DADD R2, R2, R26 ;  /* 0x0000000002027229 */ /* 0x000fe2000000001a */
[----:B0-----:R-:W-:-:S04]  /*1b50*/  LEA R6, P0, R4, UR4, 0x3 ;  /* 0x0000000404067c11 */ /* 0x001fc8000f8018ff */
[----:B------:R-:W-:-:S05]  /*1b60*/  LEA.HI.X R7, R4, UR5, RZ, 0x3, P0 ;  /* 0x0000000504077c11 */ /* 0x000fca00080f1cff */
[----:B------:R-:W-:Y:S01]  /*1b70*/  STG.E.64 desc[UR8][R6.64], R2 ;  /* 0x0000000206007986 */ /* 0x000fe2000c101b08 */
[----:B------:R-:W-:Y:S05]  /*1b80*/  EXIT ;  /* 0x000000000000794d */ /* 0x000fea0003800000 */
        .weak           $__internal_0_$__cuda_sm20_dblrcp_rn_slowpath_v3
        .type           $__internal_0_$__cuda_sm20_dblrcp_rn_slowpath_v3,@function
        .size           $__internal_0_$__cuda_sm20_dblrcp_rn_slowpath_v3,($__internal_1_$__cuda_sm20_div_rn_f64_full - $__internal_0_$__cuda_sm20_dblrcp_rn_slowpath_v3)
$__internal_0_$__cuda_sm20_dblrcp_rn_slowpath_v3:
[----:B------:R-:W-:Y:S01]  /*1b90*/  DSETP.GTU.AND P0, PT, |R2|, +INF , PT ;  /* 0x7ff000000200742a */ /* 0x000fe20003f0c200 */
[----:B------:R-:W-:-:S13]  /*1ba0*/  BSSY.RECONVERGENT B1, `(.L_x_23) ;  /* 0x0000022000017945 */ /* 0x000fda0003800200 */
[----:B------:R-:W-:Y:S05]  /*1bb0*/  @P0 BRA `(.L_x_24) ;  /* 0x0000000000780947 */ /* 0x000fea0003800000 */
[----:B------:R-:W-:-:S05]  /*1bc0*/  LOP3.LUT R17, R3, 0x7fffffff, RZ, 0xc0, !PT ;  /* 0x7fffffff03117812 */ /* 0x000fca00078ec0ff */
[----:B------:R-:W-:-:S05]  /*1bd0*/  VIADD R5, R17, 0xffffffff ;  /* 0xffffffff11057836 */ /* 0x000fca0000000000 */
[----:B------:R-:W-:-:S13]  /*1be0*/  ISETP.GE.U32.AND P0, PT, R5, 0x7fefffff, PT ;  /* 0x7fefffff0500780c */ /* 0x000fda0003f06070 */
[----:B------:R-:W-:Y:S01]  /*1bf0*/  @P0 LOP3.LUT R7, R3, 0x7ff00000, RZ, 0x3c, !PT ;  /* 0x7ff0000003070812 */ /* 0x000fe200078e3cff */
[----:B------:R-:W-:Y:S01]  /*1c00*/  @P0 IMAD.MOV.U32 R6, RZ, RZ, RZ ;  /* 0x000000ffff060224 */ /* 0x000fe200078e00ff */
[----:B------:R-:W-:Y:S06]  /*1c10*/  @P0 BRA `(.L_x_25) ;  /* 0x0000000000680947 */ /* 0x000fec0003800000 */
[----:B------:R-:W-:-:S13]  /*1c20*/  ISETP.GE.U32.AND P0, PT, R17, 0x1000001, PT ;  /* 0x010000011100780c */ /* 0x000fda0003f06070 */
[----:B------:R-:W-:Y:S05]  /*1c30*/  @!P0 BRA `(.L_x_26) ;  /* 0x0000000000348947 */ /* 0x000fea0003800000 */
[----:B------:R-:W-:Y:S02]  /*1c40*/  VIADD R7, R3, 0xc0200000 ;  /* 0xc020000003077836 */ /* 0x000fe40000000000 */
[----:B------:R-:W-:Y:S02]  /*1c50*/  IMAD.MOV.U32 R6, RZ, RZ, R2 ;  /* 0x000000ffff067224 */ /* 0x000fe400078e0002 */
[----:B------:R-:W0:Y:S04]  /*1c60*/  MUFU.RCP64H R17, R7 ;  /* 0x0000000700117308 */ /* 0x000e280000001800 */
[----:B0-----:R-:W-:-:S08]  /*1c70*/  DFMA R18, -R6, R16, 1 ;  /* 0x3ff000000612742b */ /* 0x001fd00000000110 */
[----:B------:R-:W-:-:S08]  /*1c80*/  DFMA R18, R18, R18, R18 ;  /* 0x000000121212722b */ /* 0x000fd00000000012 */
[----:B------:R-:W-:-:S08]  /*1c90*/  DFMA R18, R16, R18, R16 ;  /* 0x000000121012722b */ /* 0x000fd00000000010 */
[----:B------:R-:W-:-:S08]  /*1ca0*/  DFMA R16, -R6, R18, 1 ;  /* 0x3ff000000610742b */ /* 0x000fd00000000112 */
[----:B------:R-:W-:-:S08]  /*1cb0*/  DFMA R16, R18, R16, R18 ;  /* 0x000000101210722b */ /* 0x000fd00000000012 */
[----:B------:R-:W-:-:S08]  /*1cc0*/  DMUL R16, R16, 2.2250738585072013831e-308 ;  /* 0x0010000010107828 */ /* 0x000fd00000000000 */
[----:B------:R-:W-:-:S08]  /*1cd0*/  DFMA R2, -R2, R16, 1 ;  /* 0x3ff000000202742b */ /* 0x000fd00000000110 */
[----:B------:R-:W-:-:S08]  /*1ce0*/  DFMA R2, R2, R2, R2 ;  /* 0x000000020202722b */ /* 0x000fd00000000002 */
[----:B------:R-:W-:Y:S01]  /*1cf0*/  DFMA R6, R16, R2, R16 ;  /* 0x000000021006722b */ /* 0x000fe20000000010 */
[----:B------:R-:W-:Y:S10]  /*1d00*/  BRA `(.L_x_25) ;  /* 0x00000000002c7947 */ /* 0x000ff40003800000 */
.L_x_26:
[----:B------:R-:W-:-:S06]  /*1d10*/  DMUL R2, R2, 8.11296384146066816958e+31 ;  /* 0x4690000002027828 */ /* 0x000fcc0000000000 */
[----:B------:R-:W0:Y:S02]  /*1d20*/  MUFU.RCP64H R17, R3 ;  /* 0x0000000300117308 */ /* 0x000e240000001800 */
[----:B0-----:R-:W-:-:S08]  /*1d30*/  DFMA R6, -R2, R16, 1 ;  /* 0x3ff000000206742b */ /* 0x001fd00000000110 */
[----:B------:R-:W-:-:S08]  /*1d40*/  DFMA R6, R6, R6, R6 ;  /* 0x000000060606722b */ /* 0x000fd00000000006 */
[----:B------:R-:W-:-:S08]  /*1d50*/  DFMA R6, R16, R6, R16 ;  /* 0x000000061006722b */ /* 0x000fd00000000010 */
[----:B------:R-:W-:-:S08]  /*1d60*/  DFMA R16, -R2, R6, 1 ;  /* 0x3ff000000210742b */ /* 0x000fd00000000106 */
[----:B------:R-:W-:-:S08]  /*1d70*/  DFMA R6, R6, R16, R6 ;  /* 0x000000100606722b */ /* 0x000fd00000000006 */
[----:B------:R-:W-:Y:S01]  /*1d80*/  DMUL R6, R6, 8.11296384146066816958e+31 ;  /* 0x4690000006067828 */ /* 0x000fe20000000000 */
[----:B------:R-:W-:Y:S10]  /*1d90*/  BRA `(.L_x_25) ;  /* 0x0000000000087947 */ /* 0x000ff40003800000 */
.L_x_24:
[----:B------:R-:W-:Y:S02]  /*1da0*/  LOP3.LUT R7, R3, 0x80000, RZ, 0xfc, !PT ;  /* 0x0008000003077812 */ /* 0x000fe400078efcff */
[----:B------:R-:W-:-:S07]  /*1db0*/  MOV R6, R2 ;  /* 0x0000000200067202 */ /* 0x000fce0000000f00 */
.L_x_25:
[----:B------:R-:W-:Y:S05]  /*1dc0*/  BSYNC.RECONVERGENT B1 ;  /* 0x0000000000017941 */ /* 0x000fea0003800200 */
.L_x_23:
[----:B------:R-:W-:Y:S02]  /*1dd0*/  IMAD.MOV.U32 R2, RZ, RZ, R0 ;  /* 0x000000ffff027224 */ /* 0x000fe400078e0000 */
[----:B------:R-:W-:Y:S02]  /*1de0*/  IMAD.MOV.U32 R3, RZ, RZ, 0x0 ;  /* 0x00000000ff037424 */ /* 0x000fe400078e00ff */
[----:B------:R-:W-:Y:S02]  /*1df0*/  IMAD.MOV.U32 R16, RZ, RZ, R6 ;  /* 0x000000ffff107224 */ /* 0x000fe400078e0006 */
[----:B------:R-:W-:Y:S01]  /*1e00*/  IMAD.MOV.U32 R17, RZ, RZ, R7 ;  /* 0x000000ffff117224 */ /* 0x000fe200078e0007 */
[----:B------:R-:W-:Y:S06]  /*1e10*/  RET.REL.NODEC R2 `(_Z10vxc_kernelPKdPdm) ;  /* 0xffffffe002787950 */ /* 0x000fec0003c3ffff */
        .weak           $__internal_1_$__cuda_sm20_div_rn_f64_full
        .type           $__internal_1_$__cuda_sm20_div_rn_f64_full,@function
        .size           $__internal_1_$__cuda_sm20_div_rn_f64_full,($__internal_2_$__cuda_sm20_dsqrt_rn_f64_mediumpath_v1 - $__internal_1_$__cuda_sm20_div_rn_f64_full)
$__internal_1_$__cuda_sm20_div_rn_f64_full:
[C---:B------:R-:W-:Y:S01]  /*1e20*/  FSETP.GEU.AND P0, PT, |R9|.reuse, 1.469367938527859385e-39, PT ;  /* 0x001000000900780b */ /* 0x040fe20003f0e200 */
[----:B------:R-:W-:Y:S01]  /*1e30*/  IMAD.MOV.U32 R20, RZ, RZ, 0x1 ;  /* 0x00000001ff147424 */ /* 0x000fe200078e00ff */
[----:B------:R-:W-:Y:S01]  /*1e40*/  LOP3.LUT R10, R9, 0x800fffff, RZ, 0xc0, !PT ;  /* 0x800fffff090a7812 */ /* 0x000fe200078ec0ff */
[----:B------:R-:W-:Y:S01]  /*1e50*/  BSSY.RECONVERGENT B1, `(.L_x_27) ;  /* 0x0000054000017945 */ /* 0x000fe20003800200 */
[C---:B------:R-:W-:Y:S02]  /*1e60*/  FSETP.GEU.AND P2, PT, |R7|.reuse, 1.469367938527859385e-39, PT ;  /* 0x001000000700780b */ /* 0x040fe40003f4e200 */
[----:B------:R-:W-:Y:S01]  /*1e70*/  LOP3.LUT R11, R10, 0x3ff00000, RZ, 0xfc, !PT ;  /* 0x3ff000000a0b7812 */ /* 0x000fe200078efcff */
[----:B------:R-:W-:Y:S01]  /*1e80*/  IMAD.MOV.U32 R10, RZ, RZ, R8 ;  /* 0x000000ffff0a7224 */ /* 0x000fe200078e0008 */
[----:B------:R-:W-:Y:S02]  /*1e90*/  LOP3.LUT R5, R7, 0x7ff00000, RZ, 0xc0, !PT ;  /* 0x7ff0000007057812 */ /* 0x000fe400078ec0ff */
[----:B------:R-:W-:-:S02]  /*1ea0*/  MOV R24, 0x1ca00000 ;  /* 0x1ca0000000187802 */ /* 0x000fc40000000f00 */
[----:B------:R-:W-:Y:S01]  /*1eb0*/  LOP3.LUT R28, R9, 0x7ff00000, RZ, 0xc0, !PT ;  /* 0x7ff00000091c7812 */ /* 0x000fe200078ec0ff */
[----:B------:R-:W-:-:S03]  /*1ec0*/  @!P0 DMUL R10, R8, 8.98846567431157953865e+307 ;  /* 0x7fe00000080a8828 */ /* 0x000fc60000000000 */
[----:B------:R-:W-:Y:S02]  /*1ed0*/  ISETP.GE.U32.AND P1, PT, R5, R28, PT ;  /* 0x0000001c0500720c */ /* 0x000fe40003f26070 */
[----:B------:R-:W-:Y:S01]  /*1ee0*/  @!P2 LOP3.LUT R18, R9, 0x7ff00000, RZ, 0xc0, !PT ;  /* 0x7ff000000912a812 */ /* 0x000fe200078ec0ff */
[----:B------:R-:W0:Y:S03]  /*1ef0*/  MUFU.RCP64H R21, R11 ;  /* 0x0000000b00157308 */ /* 0x000e260000001800 */
[----:B------:R-:W-:Y:S02]  /*1f00*/  @!P2 ISETP.GE.U32.AND P3, PT, R5, R18, PT ;  /* 0x000000120500a20c */ /* 0x000fe40003f66070 */
[----:B------:R-:W-:Y:S02]  /*1f10*/  @!P0 LOP3.LUT R28, R11, 0x7ff00000, RZ, 0xc0, !PT ;  /* 0x7ff000000b1c8812 */ /* 0x000fe400078ec0ff */
[----:B------:R-:W-:-:S04]  /*1f20*/  @!P2 SEL R19, R24, 0x63400000, !P3 ;  /* 0x634000001813a807 */ /* 0x000fc80005800000 */
[----:B------:R-:W-:-:S04]  /*1f30*/  @!P2 LOP3.LUT R22, R19, 0x80000000, R7, 0xf8, !PT ;  /* 0x800000001316a812 */ /* 0x000fc800078ef807 */
[----:B------:R-:W-:Y:S01]  /*1f40*/  @!P2 LOP3.LUT R23, R22, 0x100000, RZ, 0xfc, !PT ;  /* 0x001000001617a812 */ /* 0x000fe200078efcff */
[----:B------:R-:W-:Y:S01]  /*1f50*/  @!P2 IMAD.MOV.U32 R22, RZ, RZ, RZ ;  /* 0x000000ffff16a224 */ /* 0x000fe200078e00ff */
[----:B0-----:R-:W-:-:S08]  /*1f60*/  DFMA R16, R20, -R10, 1 ;  /* 0x3ff000001410742b */ /* 0x001fd0000000080a */
[----:B------:R-:W-:-:S08]  /*1f70*/  DFMA R16, R16, R16, R16 ;  /* 0x000000101010722b */ /* 0x000fd00000000010 */
[----:B------:R-:W-:Y:S01]  /*1f80*/  DFMA R20, R20, R16, R20 ;  /* 0x000000101414722b */ /* 0x000fe20000000014 */
[----:B------:R-:W-:Y:S01]  /*1f90*/  SEL R17, R24, 0x63400000, !P1 ;  /* 0x6340000018117807 */ /* 0x000fe20004800000 */
[----:B------:R-:W-:-:S03]  /*1fa0*/  IMAD.MOV.U32 R16, RZ, RZ, R6 ;  /* 0x000000ffff107224 */ /* 0x000fc600078e0006 */
[----:B------:R-:W-:-:S03]  /*1fb0*/  LOP3.LUT R17, R17, 0x800fffff, R7, 0xf8, !PT ;  /* 0x800fffff11117812 */ /* 0x000fc600078ef807 */
[----:B------:R-:W-:-:S03]  /*1fc0*/  DFMA R18, R20, -R10, 1 ;  /* 0x3ff000001412742b */ /* 0x000fc6000000080a */
[----:B------:R-:W-:-:S05]  /*1fd0*/  @!P2 DFMA R16, R16, 2, -R22 ;  /* 0x400000001010a82b */ /* 0x000fca0000000816 */
[----:B------:R-:W-:-:S08]  /*1fe0*/  DFMA R18, R20, R18, R20 ;  /* 0x000000121412722b */ /* 0x000fd00000000014 */
[----:B------:R-:W-:-:S08]  /*1ff0*/  DMUL R20, R18, R16 ;  /* 0x0000001012147228 */ /* 0x000fd00000000000 */
[----:B------:R-:W-:-:S08]  /*2000*/  DFMA R22, R20, -R10, R16 ;  /* 0x8000000a1416722b */ /* 0x000fd00000000010 */
[----:B------:R-:W-:Y:S01]  /*2010*/  DFMA R22, R18, R22, R20 ;  /* 0x000000161216722b */ /* 0x000fe20000000014 */
[----:B------:R-:W-:Y:S01]  /*2020*/  IMAD.MOV.U32 R21, RZ, RZ, R5 ;  /* 0x000000ffff157224 */ /* 0x000fe200078e0005 */
[----:B------:R-:W-:-:S05]  /*2030*/  @!P2 LOP3.LUT R21, R17, 0x7ff00000, RZ, 0xc0, !PT ;  /* 0x7ff000001115a812 */ /* 0x000fca00078ec0ff */
[----:B------:R-:W-:-:S05]  /*2040*/  VIADD R18, R21, 0xffffffff ;  /* 0xffffffff15127836 */ /* 0x000fca0000000000 */
[----:B------:R-:W-:Y:S01]  /*2050*/  ISETP.GT.U32.AND P0, PT, R18, 0x7feffffe, PT ;  /* 0x7feffffe1200780c */ /* 0x000fe20003f04070 */
[----:B------:R-:W-:-:S05]  /*2060*/  VIADD R18, R28, 0xffffffff ;  /* 0xffffffff1c127836 */ /* 0x000fca0000000000 */
[----:B------:R-:W-:-:S13]  /*2070*/  ISETP.GT.U32.OR P0, PT, R18, 0x7feffffe, P0 ;  /* 0x7feffffe1200780c */ /* 0x000fda0000704470 */
[----:B------:R-:W-:Y:S05]  /*2080*/  @P0 BRA `(.L_x_28) ;  /* 0x00000000006c0947 */ /* 0x000fea0003800000 */
[----:B------:R-:W-:-:S04]  /*2090*/  LOP3.LUT R18, R9, 0x7ff00000, RZ, 0xc0, !PT ;  /* 0x7ff0000009127812 */ /* 0x000fc800078ec0ff */
[CC--:B------:R-:W-:Y:S02]  /*20a0*/  VIADDMNMX R6, R5.reuse, -R18.reuse, 0xb9600000, !PT ;  /* 0xb960000005067446 */ /* 0x0c0fe40007800912 */
[----:B------:R-:W-:Y:S02]  /*20b0*/  ISETP.GE.U32.AND P0, PT, R5, R18, PT ;  /* 0x000000120500720c */ /* 0x000fe40003f06070 */
[----:B------:R-:W-:Y:S01]  /*20c0*/  VIMNMX R5, PT, PT, R6, 0x46a00000, PT ;  /* 0x46a0000006057848 */ /* 0x000fe20003fe0100 */
[----:B------:R-:W-:Y:S01]  /*20d0*/  IMAD.MOV.U32 R6, RZ, RZ, RZ ;  /* 0x000000ffff067224 */ /* 0x000fe200078e00ff */
[----:B------:R-:W-:-:S05]  /*20e0*/  SEL R24, R24, 0x63400000, !P0 ;  /* 0x6340000018187807 */ /* 0x000fca0004000000 */
[----:B------:R-:W-:-:S05]  /*20f0*/  IMAD.IADD R5, R5, 0x1, -R24 ;  /* 0x0000000105057824 */ /* 0x000fca00078e0a18 */
[----:B------:R-:W-:-:S06]  /*2100*/  IADD3 R7, PT, PT, R5, 0x7fe00000, RZ ;  /* 0x7fe0000005077810 */ /* 0x000fcc0007ffe0ff */
[----:B------:R-:W-:-:S10]  /*2110*/  DMUL R18, R22, R6 ;  /* 0x0000000616127228 */ /* 0x000fd40000000000 */
[----:B------:R-:W-:-:S13]  /*2120*/  FSETP.GTU.AND P0, PT, |R19|, 1.469367938527859385e-39, PT ;  /* 0x001000001300780b */ /* 0x000fda0003f0c200 */
[----:B------:R-:W-:Y:S05]  /*2130*/  @P0 BRA `(.L_x_29) ;  /* 0x0000000000940947 */ /* 0x000fea0003800000 */
[----:B------:R-:W-:Y:S01]  /*2140*/  DFMA R10, R22, -R10, R16 ;  /* 0x8000000a160a722b */ /* 0x000fe20000000010 */
[----:B------:R-:W-:-:S09]  /*2150*/  IMAD.MOV.U32 R6, RZ, RZ, RZ ;  /* 0x000000ffff067224 */ /* 0x000fd200078e00ff */
[C---:B------:R-:W-:Y:S02]  /*2160*/  FSETP.NEU.AND P0, PT, R11.reuse, RZ, PT ;  /* 0x000000ff0b00720b */ /* 0x040fe40003f0d000 */
[----:B------:R-:W-:-:S04]  /*2170*/  LOP3.LUT R17, R11, 0x80000000, R9, 0x48, !PT ;  /* 0x800000000b117812 */ /* 0x000fc800078e4809 */
[----:B------:R-:W-:-:S07]  /*2180*/  LOP3.LUT R7, R17, R7, RZ, 0xfc, !PT ;  /* 0x0000000711077212 */ /* 0x000fce00078efcff */
[----:B------:R-:W-:Y:S05]  /*2190*/  @!P0 BRA `(.L_x_29) ;  /* 0x00000000007c8947 */ /* 0x000fea0003800000 */
[----:B------:R-:W-:Y:S01]  /*21a0*/  IMAD.MOV R9, RZ, RZ, -R5 ;  /* 0x000000ffff097224 */ /* 0x000fe200078e0a05 */
[----:B------:R-:W-:Y:S01]  /*21b0*/  DMUL.RP R6, R22, R6 ;  /* 0x0000000616067228 */ /* 0x000fe20000008000 */
[----:B------:R-:W-:Y:S01]  /*21c0*/  IMAD.MOV.U32 R8, RZ, RZ, RZ ;  /* 0x000000ffff087224 */ /* 0x000fe200078e00ff */
[----:B------:R-:W-:-:S05]  /*21d0*/  IADD3 R5, PT, PT, -R5, -0x43300000, RZ ;  /* 0xbcd0000005057810 */ /* 0x000fca0007ffe1ff */
[----:B------:R-:W-:-:S03]  /*21e0*/  DFMA R8, R18, -R8, R22 ;  /* 0x800000081208722b */ /* 0x000fc60000000016 */
[----:B------:R-:W-:-:S07]  /*21f0*/  LOP3.LUT R17, R7, R17, RZ, 0x3c, !PT ;  /* 0x0000001107117212 */ /* 0x000fce00078e3cff */
[----:B------:R-:W-:-:S04]  /*2200*/  FSETP.NEU.AND P0, PT, |R9|, R5, PT ;  /* 0x000000050900720b */ /* 0x000fc80003f0d200 */
[----:B------:R-:W-:Y:S02]  /*2210*/  FSEL R18, R6, R18, !P0 ;  /* 0x0000001206127208 */ /* 0x000fe40004000000 */
[----:B------:R-:W-:Y:S01]  /*2220*/  FSEL R19, R17, R19, !P0 ;  /* 0x0000001311137208 */ /* 0x000fe20004000000 */
[----:B------:R-:W-:Y:S06]  /*2230*/  BRA `(.L_x_29) ;  /* 0x0000000000547947 */ /* 0x000fec0003800000 */
.L_x_28:
[----:B------:R-:W-:-:S14]  /*2240*/  DSETP.NAN.AND P0, PT, R6, R6, PT ;  /* 0x000000060600722a */ /* 0x000fdc0003f08000 */
[----:B------:R-:W-:Y:S05]  /*2250*/  @P0 BRA `(.L_x_30) ;  /* 0x0000000000440947 */ /* 0x000fea0003800000 */
[----:B------:R-:W-:-:S14]  /*2260*/  DSETP.NAN.AND P0, PT, R8, R8, PT ;  /* 0x000000080800722a */ /* 0x000fdc0003f08000 */
[----:B------:R-:W-:Y:S05]  /*2270*/  @P0 BRA `(.L_x_31) ;  /* 0x0000000000300947 */ /* 0x000fea0003800000 */
[----:B------:R-:W-:Y:S01]  /*2280*/  ISETP.NE.AND P0, PT, R21, R28, PT ;  /* 0x0000001c1500720c */ /* 0x000fe20003f05270 */
[----:B------:R-:W-:Y:S02]  /*2290*/  IMAD.MOV.U32 R18, RZ, RZ, 0x0 ;  /* 0x00000000ff127424 */ /* 0x000fe400078e00ff */
[----:B------:R-:W-:-:S10]  /*22a0*/  IMAD.MOV.U32 R19, RZ, RZ, -0x80000 ;  /* 0xfff80000ff137424 */ /* 0x000fd400078e00ff */
[----:B------:R-:W-:Y:S05]  /*22b0*/  @!P0 BRA `(.L_x_29) ;  /* 0x0000000000348947 */ /* 0x000fea0003800000 */
[----:B------:R-:W-:Y:S02]  /*22c0*/  ISETP.NE.AND P0, PT, R21, 0x7ff00000, PT ;  /* 0x7ff000001500780c */ /* 0x000fe40003f05270 */
[----:B------:R-:W-:Y:S02]  /*22d0*/  LOP3.LUT R19, R7, 0x80000000, R9, 0x48, !PT ;  /* 0x8000000007137812 */ /* 0x000fe400078e4809 */
[----:B------:R-:W-:-:S13]  /*22e0*/  ISETP.EQ.OR P0, PT, R28, RZ, !P0 ;  /* 0x000000ff1c00720c */ /* 0x000fda0004702670 */
[----:B------:R-:W-:Y:S02]  /*22f0*/  @P0 LOP3.LUT R5, R19, 0x7ff00000, RZ, 0xfc, !PT ;  /* 0x7ff0000013050812 */ /* 0x000fe400078efcff */
[----:B------:R-:W-:Y:S01]  /*2300*/  @!P0 MOV R18, RZ ;  /* 0x000000ff00128202 */ /* 0x000fe20000000f00 */
[----:B------:R-:W-:Y:S02]  /*2310*/  @P0 IMAD.MOV.U32 R18, RZ, RZ, RZ ;  /* 0x000000ffff120224 */ /* 0x000fe400078e00ff */
[----:B------:R-:W-:Y:S01]  /*2320*/  @P0 IMAD.MOV.U32 R19, RZ, RZ, R5 ;  /* 0x000000ffff130224 */ /* 0x000fe200078e0005 */
[----:B------:R-:W-:Y:S06]  /*2330*/  BRA `(.L_x_29) ;  /* 0x0000000000147947 */ /* 0x000fec0003800000 */
.L_x_31:
[----:B------:R-:W-:Y:S01]  /*2340*/  LOP3.LUT R19, R9, 0x80000, RZ, 0xfc, !PT ;  /* 0x0008000009137812 */ /* 0x000fe200078efcff */
[----:B------:R-:W-:Y:S01]  /*2350*/  IMAD.MOV.U32 R18, RZ, RZ, R8 ;  /* 0x000000ffff127224 */ /* 0x000fe200078e0008 */
[----:B------:R-:W-:Y:S06]  /*2360*/  BRA `(.L_x_29) ;  /* 0x0000000000087947 */ /* 0x000fec0003800000 */
.L_x_30:
[----:B------:R-:W-:Y:S01]  /*2370*/  LOP3.LUT R19, R7, 0x80000, RZ, 0xfc, !PT ;  /* 0x0008000007137812 */ /* 0x000fe200078efcff */
[----:B------:R-:W-:-:S07]  /*2380*/  IMAD.MOV.U32 R18, RZ, RZ, R6 ;  /* 0x000000ffff127224 */ /* 0x000fce00078e0006 */
.L_x_29:
[----:B------:R-:W-:Y:S05]  /*2390*/  BSYNC.RECONVERGENT B1 ;  /* 0x0000000000017941 */ /* 0x000fea0003800200 */
.L_x_27:
[----:B------:R-:W-:Y:S02]  /*23a0*/  IMAD.MOV.U32 R6, RZ, RZ, R0 ;  /* 0x000000ffff067224 */ /* 0x000fe400078e0000 */
[----:B------:R-:W-:-:S04]  /*23b0*/  IMAD.MOV.U32 R7, RZ, RZ, 0x0 ;  /* 0x00000000ff077424 */ /* 0x000fc800078e00ff */
[----:B------:R-:W-:Y:S05]  /*23c0*/  RET.REL.NODEC R6 `(_Z10vxc_kernelPKdPdm) ;  /* 0xffffffdc060c7950 */ /* 0x000fea0003c3ffff */
        .weak           $__internal_2_$__cuda_sm20_dsqrt_rn_f64_mediumpath_v1
        .type           $__internal_2_$__cuda_sm20_dsqrt_rn_f64_mediumpath_v1,@function
        .size           $__internal_2_$__cuda_sm20_dsqrt_rn_f64_mediumpath_v1,($_Z10vxc_kernelPKdPdm$__internal_accurate_pow - $__internal_2_$__cuda_sm20_dsqrt_rn_f64_mediumpath_v1)
$__internal_2_$__cuda_sm20_dsqrt_rn_f64_mediumpath_v1:
[----:B------:R-:W-:Y:S01]  /*23d0*/  ISETP.GE.U32.AND P0, PT, R5, -0x3400000, PT ;  /* 0xfcc000000500780c */ /* 0x000fe20003f06070 */
[----:B------:R-:W-:Y:S01]  /*23e0*/  BSSY.RECONVERGENT B1, `(.L_x_32) ;  /* 0x0000025000017945 */ /* 0x000fe20003800200 */
[----:B------:R-:W-:Y:S01]  /*23f0*/  MOV R19, R21 ;  /* 0x0000001500137202 */ /* 0x000fe20000000f00 */
[----:B------:R-:W-:-:S10]  /*2400*/  IMAD.MOV.U32 R22, RZ, RZ, R0 ;  /* 0x000000ffff167224 */ /* 0x000fd400078e0000 */
[----:B------:R-:W-:Y:S05]  /*2410*/  @!P0 BRA `(.L_x_33) ;  /* 0x0000000000208947 */ /* 0x000fea0003800000 */
[----:B------:R-:W-:-:S10]  /*2420*/  DFMA.RM R18, R18, R22, R16 ;  /* 0x000000161212722b */ /* 0x000fd40000004010 */
[----:B------:R-:W-:-:S05]  /*2430*/  IADD3 R16, P0, PT, R18, 0x1, RZ ;  /* 0x0000000112107810 */ /* 0x000fca0007f1e0ff */
[----:B------:R-:W-:-:S06]  /*2440*/  IMAD.X R17, RZ, RZ, R19, P0 ;  /* 0x000000ffff117224 */ /* 0x000fcc00000e0613 */
[----:B------:R-:W-:-:S08]  /*2450*/  DFMA.RP R2, -R18, R16, R2 ;  /* 0x000000101202722b */ /* 0x000fd00000008102 */
[----:B------:R-:W-:-:S06]  /*2460*/  DSETP.GT.AND P0, PT, R2, RZ, PT ;  /* 0x000000ff0200722a */ /* 0x000fcc0003f04000 */
[----:B------:R-:W-:Y:S02]  /*2470*/  FSEL R16, R16, R18, P0 ;  /* 0x0000001210107208 */ /* 0x000fe40000000000 */
[----:B------:R-:W-:Y:S01]  /*2480*/  FSEL R17, R17, R19, P0 ;  /* 0x0000001311117208 */ /* 0x000fe20000000000 */
[----:B------:R-:W-:Y:S06]  /*2490*/  BRA `(.L_x_34) ;  /* 0x0000000000647947 */ /* 0x000fec0003800000 */
.L_x_33:
[----:B------:R-:W-:-:S14]  /*24a0*/  DSETP.NE.AND P0, PT, R2, RZ, PT ;  /* 0x000000ff0200722a */ /* 0x000fdc0003f05000 */
[----:B------:R-:W-:Y:S05]  /*24b0*/  @!P0 BRA `(.L_x_35) ;  /* 0x0000000000588947 */ /* 0x000fea0003800000 */
[----:B------:R-:W-:-:S13]  /*24c0*/  ISETP.GE.AND P0, PT, R3, RZ, PT ;  /* 0x000000ff0300720c */ /* 0x000fda0003f06270 */
[----:B------:R-:W-:Y:S02]  /*24d0*/  @!P0 IMAD.MOV.U32 R16, RZ, RZ, 0x0 ;  /* 0x00000000ff108424 */ /* 0x000fe400078e00ff */
[----:B------:R-:W-:Y:S01]  /*24e0*/  @!P0 IMAD.MOV.U32 R17, RZ, RZ, -0x80000 ;  /* 0xfff80000ff118424 */ /* 0x000fe200078e00ff */
[----:B------:R-:W-:Y:S06]  /*24f0*/  @!P0 BRA `(.L_x_34) ;  /* 0x00000000004c8947 */ /* 0x000fec0003800000 */
[----:B------:R-:W-:-:S13]  /*2500*/  ISETP.GT.AND P0, PT, R3, 0x7fefffff, PT ;  /* 0x7fefffff0300780c */ /* 0x000fda0003f04270 */
[----:B------:R-:W-:Y:S05]  /*2510*/  @P0 BRA `(.L_x_35) ;  /* 0x0000000000400947 */ /* 0x000fea0003800000 */
[----:B------:R-:W-:Y:S01]  /*2520*/  DMUL R2, R2, 8.11296384146066816958e+31 ;  /* 0x4690000002027828 */ /* 0x000fe20000000000 */
[----:B------:R-:W-:Y:S01]  /*2530*/  IMAD.MOV.U32 R16, RZ, RZ, RZ ;  /* 0x000000ffff107224 */ /* 0x000fe200078e00ff */
[----:B------:R-:W-:Y:S01]  /*2540*/  MOV R23, 0x3fd80000 ;  /* 0x3fd8000000177802 */ /* 0x000fe20000000f00 */
[----:B------:R-:W-:-:S03]  /*2550*/  IMAD.MOV.U32 R22, RZ, RZ, 0x0 ;  /* 0x00000000ff167424 */ /* 0x000fc600078e00ff */
[----:B------:R-:W0:Y:S02]  /*2560*/  MUFU.RSQ64H R17, R3 ;  /* 0x0000000300117308 */ /* 0x000e240000001c00 */
[----:B0-----:R-:W-:-:S08]  /*2570*/  DMUL R18, R16, R16 ;  /* 0x0000001010127228 */ /* 0x001fd00000000000 */
[----:B------:R-:W-:-:S08]  /*2580*/  DFMA R18, R2, -R18, 1 ;  /* 0x3ff000000212742b */ /* 0x000fd00000000812 */
[----:B------:R-:W-:Y:S02]  /*2590*/  DFMA R22, R18, R22, 0.5 ;  /* 0x3fe000001216742b */ /* 0x000fe40000000016 */
[----:B------:R-:W-:-:S08]  /*25a0*/  DMUL R18, R16, R18 ;  /* 0x0000001210127228 */ /* 0x000fd00000000000 */
[----:B------:R-:W-:-:S08]  /*25b0*/  DFMA R18, R22, R18, R16 ;  /* 0x000000121612722b */ /* 0x000fd00000000010 */
[----:B------:R-:W-:Y:S02]  /*25c0*/  DMUL R16, R2, R18 ;  /* 0x0000001202107228 */ /* 0x000fe40000000000 */
[----:B------:R-:W-:-:S06]  /*25d0*/  VIADD R19, R19, 0xfff00000 ;  /* 0xfff0000013137836 */ /* 0x000fcc0000000000 */
[----:B------:R-:W-:-:S08]  /*25e0*/  DFMA R22, R16, -R16, R2 ;  /* 0x800000101016722b */ /* 0x000fd00000000002 */
[----:B------:R-:W-:-:S10]  /*25f0*/  DFMA R16, R18, R22, R16 ;  /* 0x000000161210722b */ /* 0x000fd40000000010 */
[----:B------:R-:W-:Y:S01]  /*2600*/  VIADD R17, R17, 0xfcb00000 ;  /* 0xfcb0000011117836 */ /* 0x000fe20000000000 */
[----:B------:R-:W-:Y:S06]  /*2610*/  BRA `(.L_x_34) ;  /* 0x0000000000047947 */ /* 0x000fec0003800000 */
.L_x_35:
[----:B------:R-:W-:-:S11]  /*2620*/  DADD R16, R2, R2 ;  /* 0x0000000002107229 */ /* 0x000fd60000000002 */
.L_x_34:
[----:B------:R-:W-:Y:S05]  /*2630*/  BSYNC.RECONVERGENT B1 ;  /* 0x0000000000017941 */ /* 0x000fea0003800200 */
.L_x_32:
[----:B------:R-:W-:Y:S02]  /*2640*/  IMAD.MOV.U32 R21, RZ, RZ, 0x0 ;  /* 0x00000000ff157424 */ /* 0x000fe400078e00ff */
[----:B------:R-:W-:Y:S02]  /*2650*/  IMAD.MOV.U32 R24, RZ, RZ, R16 ;  /* 0x000000ffff187224 */ /* 0x000fe400078e0010 */
[----:B------:R-:W-:Y:S01]  /*2660*/  IMAD.MOV.U32 R25, RZ, RZ, R17 ;  /* 0x000000ffff197224 */ /* 0x000fe200078e0011 */
[----:B------:R-:W-:Y:S06]  /*2670*/  RET.REL.NODEC R20 `(_Z10vxc_kernelPKdPdm) ;  /* 0xffffffd814607950 */ /* 0x000fec0003c3ffff */
        .type           $_Z10vxc_kernelPKdPdm$__internal_accurate_pow,@function
        .size           $_Z10vxc_kernelPKdPdm$__internal_accurate_pow,(.L_x_41 - $_Z10vxc_kernelPKdPdm$__internal_accurate_pow)
$_Z10vxc_kernelPKdPdm$__internal_accurate_pow:
[----:B------:R-:W-:Y:S01]  /*2680*/  ISETP.GT.U32.AND P0, PT, R5, 0xfffff, PT ;  /* 0x000fffff0500780c */ /* 0x000fe20003f04070 */
[----:B------:R-:W-:Y:S01]  /*2690*/  IMAD.MOV.U32 R6, RZ, RZ, R12 ;  /* 0x000000ffff067224 */ /* 0x000fe200078e000c */
[----:B------:R-:W-:Y:S01]  /*26a0*/  MOV R7, R5 ;  /* 0x0000000500077202 */ /* 0x000fe20000000f00 */
[----:B------:R-:W-:Y:S01]  /*26b0*/  IMAD.MOV.U32 R8, RZ, RZ, R5 ;  /* 0x000000ffff087224 */ /* 0x000fe200078e0005 */
[----:B------:R-:W-:Y:S01]  /*26c0*/  MOV R14, 0x41ad3b5a ;  /* 0x41ad3b5a000e7802 */ /* 0x000fe20000000f00 */
[----:B------:R-:W-:Y:S01]  /*26d0*/  IMAD.MOV.U32 R20, RZ, RZ, RZ ;  /* 0x000000ffff147224 */ /* 0x000fe200078e00ff */
[----:B------:R-:W-:Y:S01]  /*26e0*/  UMOV UR4, 0x7d2cafe2 ;  /* 0x7d2cafe200047882 */ /* 0x000fe20000000000 */
[----:B------:R-:W-:Y:S01]  /*26f0*/  IMAD.MOV.U32 R15, RZ, RZ, 0x3ed0f5d2 ;  /* 0x3ed0f5d2ff0f7424 */ /* 0x000fe200078e00ff */
[----:B------:R-:W-:Y:S01]  /*2700*/  UMOV UR5, 0x3eb0f5ff ;  /* 0x3eb0f5ff00057882 */ /* 0x000fe20000000000 */
[----:B------:R-:W-:Y:S01]  /*2710*/  UMOV UR6, 0x3b39803f ;  /* 0x3b39803f00067882 */ /* 0x000fe20000000000 */
[----:B------:R-:W-:-:S03]  /*2720*/  UMOV UR7, 0x3c7abc9e ;  /* 0x3c7abc9e00077882 */ /* 0x000fc60000000000 */
[----:B------:R-:W-:-:S10]  /*2730*/  @!P0 DMUL R6, R6, 1.80143985094819840000e+16 ;  /* 0x4350000006068828 */ /* 0x000fd40000000000 */
[----:B------:R-:W-:Y:S02]  /*2740*/  @!P0 IMAD.MOV.U32 R8, RZ, RZ, R7 ;  /* 0x000000ffff088224 */ /* 0x000fe400078e0007 */
[----:B------:R-:W-:Y:S01]  /*2750*/  @!P0 IMAD.MOV.U32 R12, RZ, RZ, R6 ;  /* 0x000000ffff0c8224 */ /* 0x000fe200078e0006 */
[----:B------:R-:W-:Y:S02]  /*2760*/  SHF.R.U32.HI R6, RZ, 0x14, R5 ;  /* 0x00000014ff067819 */ /* 0x000fe40000011605 */
[----:B------:R-:W-:Y:S02]  /*2770*/  LOP3.LUT R8, R8, 0x800fffff, RZ, 0xc0, !PT ;  /* 0x800fffff08087812 */ /* 0x000fe400078ec0ff */
[----:B------:R-:W-:Y:S02]  /*2780*/  @!P0 LEA.HI R6, R7, 0xffffffca, RZ, 0xc ;  /* 0xffffffca07068811 */ /* 0x000fe400078f60ff */
[----:B------:R-:W-:-:S03]  /*2790*/  LOP3.LUT R13, R8, 0x3ff00000, RZ, 0xfc, !PT ;  /* 0x3ff00000080d7812 */ /* 0x000fc600078efcff */
[----:B------:R-:W-:Y:S01]  /*27a0*/  VIADD R5, R6, 0xfffffc01 ;  /* 0xfffffc0106057836 */ /* 0x000fe20000000000 */
[----:B------:R-:W-:-:S13]  /*27b0*/  ISETP.GE.U32.AND P1, PT, R13, 0x3ff6a09f, PT ;  /* 0x3ff6a09f0d00780c */ /* 0x000fda0003f26070 */
[----:B------:R-:W-:Y:S02]  /*27c0*/  @P1 VIADD R9, R13, 0xfff00000 ;  /* 0xfff000000d091836 */ /* 0x000fe40000000000 */
[----:B------:R-:W-:Y:S02]  /*27d0*/  @P1 VIADD R5, R6, 0xfffffc02 ;  /* 0xfffffc0206051836 */ /* 0x000fe40000000000 */
[----:B------:R-:W-:-:S06]  /*27e0*/  @P1 IMAD.MOV.U32 R13, RZ, RZ, R9 ;  /* 0x000000ffff0d1224 */ /* 0x000fcc00078e0009 */
        /* <DEDUP_REMOVED lines=8> */
[-C--:B------:R-:W-:Y:S02]  /*2870*/  DMUL R16, R8, R8.reuse ;  /* 0x0000000808107228 */ /* 0x080fe40000000000 */
[----:B------:R-:W-:Y:S02]  /*2880*/  DADD R18, R12, -R8 ;  /* 0x000000000c127229 */ /* 0x000fe40000000808 */
[----:B------:R-:W-:-:S04]  /*2890*/  DMUL R24, R8, R8 ;  /* 0x0000000808187228 */ /* 0x000fc80000000000 */
        /* <DEDUP_REMOVED lines=11> */
[----:B------:R-:W-:Y:S02]  /*2950*/  DMUL R12, R20, R12 ;  /* 0x0000000c140c7228 */ /* 0x000fe40000000000 */
[----:B------:R-:W-:-:S03]  /*2960*/  DFMA R20, R8, R8, -R24 ;  /* 0x000000080814722b */ /* 0x000fc60000000818 */
        /* <DEDUP_REMOVED lines=8> */
[----:B------:R-:W-:-:S06]  /*29f0*/  UMOV UR5, 0x3fb55555 ;  /* 0x3fb5555500057882 */ /* 0x000fcc0000000000 */
[----:B------:R-:W-:-:S08]  /*2a00*/  DFMA R10, R16, R14, UR4 ;  /* 0x00000004100a7e2b */ /* 0x000fd0000800000e */
[----:B------:R-:W-:Y:S01]  /*2a10*/  DADD R18, -R10, UR4 ;  /* 0x000000040a127e29 */ /* 0x000fe20008000100 */
[----:B------:R-:W-:Y:S01]  /*2a20*/  UMOV UR4, 0xb9e7b0 ;  /* 0x00b9e7b000047882 */ /* 0x000fe20000000000 */
[----:B------:R-:W-:-:S06]  /*2a30*/  UMOV UR5, 0x3c46a4cb ;  /* 0x3c46a4cb00057882 */ /* 0x000fcc0000000000 */
[----:B------:R-:W-:Y:S02]  /*2a40*/  DFMA R16, R16, R14, R18 ;  /* 0x0000000e1010722b */ /* 0x000fe40000000012 */
[----:B------:R-:W-:Y:S01]  /*2a50*/  DMUL R14, R8, R24 ;  /* 0x00000018080e7228 */ /* 0x000fe20000000000 */
[----:B------:R-:W-:Y:S02]  /*2a60*/  VIADD R19, R13, 0x100000 ;  /* 0x001000000d137836 */ /* 0x000fe40000000000 */
[----:B------:R-:W-:-:S03]  /*2a70*/  IMAD.MOV.U32 R18, RZ, RZ, R12 ;  /* 0x000000ffff127224 */ /* 0x000fc600078e000c */
[----:B------:R-:W-:Y:S01]  /*2a80*/  DADD R16, R16, -UR4 ;  /* 0x8000000410107e29 */ /* 0x000fe20008000000 */
[----:B------:R-:W-:Y:S01]  /*2a90*/  UMOV UR4, 0x80000000 ;  /* 0x8000000000047882 */ /* 0x000fe20000000000 */
[C---:B------:R-:W-:Y:S01]  /*2aa0*/  DFMA R22, R8.reuse, R24, -R14 ;  /* 0x000000180816722b */ /* 0x040fe2000000080e */
[----:B------:R-:W-:Y:S01]  /*2ab0*/  UMOV UR5, 0x43300000 ;  /* 0x4330000000057882 */ /* 0x000fe20000000000 */
[----:B------:R-:W-:-:S04]  /*2ac0*/  DFMA R18, R8, R18, R20 ;  /* 0x000000120812722b */ /* 0x000fc80000000014 */
[----:B------:R-:W-:Y:S02]  /*2ad0*/  DADD R20, R10, R16 ;  /* 0x000000000a147229 */ /* 0x000fe40000000010 */
[----:B------:R-:W-:-:S06]  /*2ae0*/  DFMA R22, R12, R24, R22 ;  /* 0x000000180c16722b */ /* 0x000fcc0000000016 */
[----:B------:R-:W-:Y:S02]  /*2af0*/  DMUL R24, R20, R14 ;  /* 0x0000000e14187228 */ /* 0x000fe40000000000 */
[----:B------:R-:W-:Y:S02]  /*2b00*/  DFMA R18, R8, R18, R22 ;  /* 0x000000120812722b */ /* 0x000fe40000000016 */
[----:B------:R-:W-:-:S04]  /*2b10*/  DADD R22, R10, -R20 ;  /* 0x000000000a167229 */ /* 0x000fc80000000814 */
[----:B------:R-:W-:-:S04]  /*2b20*/  DFMA R10, R20, R14, -R24 ;  /* 0x0000000e140a722b */ /* 0x000fc80000000818 */
[----:B------:R-:W-:-:S04]  /*2b30*/  DADD R22, R16, R22 ;  /* 0x0000000010167229 */ /* 0x000fc80000000016 */
[----:B------:R-:W-:-:S08]  /*2b40*/  DFMA R10, R20, R18, R10 ;  /* 0x00000012140a722b */ /* 0x000fd0000000000a */
[----:B------:R-:W-:-:S08]  /*2b50*/  DFMA R22, R22, R14, R10 ;  /* 0x0000000e1616722b */ /* 0x000fd0000000000a */
[----:B------:R-:W-:-:S08]  /*2b60*/  DADD R14, R24, R22 ;  /* 0x00000000180e7229 */ /* 0x000fd00000000016 */
[--C-:B------:R-:W-:Y:S02]  /*2b70*/  DADD R10, R8, R14.reuse ;  /* 0x00000000080a7229 */ /* 0x100fe4000000000e */
[----:B------:R-:W-:-:S06]  /*2b80*/  DADD R24, R24, -R14 ;  /* 0x0000000018187229 */ /* 0x000fcc000000080e */
[----:B------:R-:W-:Y:S02]  /*2b90*/  DADD R8, R8, -R10 ;  /* 0x0000000008087229 */ /* 0x000fe4000000080a */
[----:B------:R-:W-:-:S06]  /*2ba0*/  DADD R24, R22, R24 ;  /* 0x0000000016187229 */ /* 0x000fcc0000000018 */
[----:B------:R-:W-:-:S08]  /*2bb0*/  DADD R8, R14, R8 ;  /* 0x000000000e087229 */ /* 0x000fd00000000008 */
[----:B------:R-:W-:-:S08]  /*2bc0*/  DADD R8, R24, R8 ;  /* 0x0000000018087229 */ /* 0x000fd00000000008 */
[----:B------:R-:W-:Y:S01]  /*2bd0*/  DADD R12, R12, R8 ;  /* 0x000000000c0c7229 */ /* 0x000fe20000000008 */
[----:B------:R-:W-:Y:S01]  /*2be0*/  LOP3.LUT R8, R5, 0x80000000, RZ, 0x3c, !PT ;  /* 0x8000000005087812 */ /* 0x000fe200078e3cff */
[----:B------:R-:W-:-:S06]  /*2bf0*/  IMAD.MOV.U32 R9, RZ, RZ, 0x43300000 ;  /* 0x43300000ff097424 */ /* 0x000fcc00078e00ff */
[----:B------:R-:W-:Y:S02]  /*2c00*/  DADD R14, R10, R12 ;  /* 0x000000000a0e7229 */ /* 0x000fe4000000000c */
[----:B------:R-:W-:Y:S01]  /*2c10*/  DADD R8, R8, -UR4 ;  /* 0x8000000408087e29 */ /* 0x000fe20008000000 */
[----:B------:R-:W-:Y:S01]  /*2c20*/  UMOV UR4, 0xfefa39ef ;  /* 0xfefa39ef00047882 */ /* 0x000fe20000000000 */
[----:B------:R-:W-:-:S04]  /*2c30*/  UMOV UR5, 0x3fe62e42 ;  /* 0x3fe62e4200057882 */ /* 0x000fc80000000000 */
[--C-:B------:R-:W-:Y:S02]  /*2c40*/  DADD R10, R10, -R14.reuse ;  /* 0x000000000a0a7229 */ /* 0x100fe4000000080e */
[----:B------:R-:W-:-:S06]  /*2c50*/  DFMA R6, R8, UR4, R14 ;  /* 0x0000000408067c2b */ /* 0x000fcc000800000e */
[----:B------:R-:W-:Y:S02]  /*2c60*/  DADD R10, R12, R10 ;  /* 0x000000000c0a7229 */ /* 0x000fe4000000000a */
[----:B------:R-:W-:-:S08]  /*2c70*/  DFMA R16, R8, -UR4, R6 ;  /* 0x8000000408107c2b */ /* 0x000fd00008000006 */
[----:B------:R-:W-:-:S08]  /*2c80*/  DADD R16, -R14, R16 ;  /* 0x000000000e107229 */ /* 0x000fd00000000110 */
[----:B------:R-:W-:-:S08]  /*2c90*/  DADD R10, R10, -R16 ;  /* 0x000000000a0a7229 */ /* 0x000fd00000000810 */
[----:B------:R-:W-:Y:S01]  /*2ca0*/  DFMA R10, R8, UR6, R10 ;  /* 0x00000006080a7c2b */ /* 0x000fe2000800000a */
[----:B------:R-:W-:Y:S01]  /*2cb0*/  UMOV UR6, 0x55555555 ;  /* 0x5555555500067882 */ /* 0x000fe20000000000 */
[----:B------:R-:W-:-:S06]  /*2cc0*/  UMOV UR7, 0x3fd55555 ;  /* 0x3fd5555500077882 */ /* 0x000fcc0000000000 */
[----:B------:R-:W-:-:S08]  /*2cd0*/  DADD R8, R6, R10 ;  /* 0x0000000006087229 */ /* 0x000fd0000000000a */
[----:B------:R-:W-:Y:S02]  /*2ce0*/  DADD R12, R6, -R8 ;  /* 0x00000000060c7229 */ /* 0x000fe40000000808 */
[----:B------:R-:W-:-:S06]  /*2cf0*/  DMUL R6, R8, UR6 ;  /* 0x0000000608067c28 */ /* 0x000fcc0008000000 */
[----:B------:R-:W-:Y:S02]  /*2d00*/  DADD R12, R10, R12 ;  /* 0x000000000a0c7229 */ /* 0x000fe4000000000c */
[----:B------:R-:W-:Y:S01]  /*2d10*/  DFMA R8, R8, UR6, -R6 ;  /* 0x0000000608087c2b */ /* 0x000fe20008000806 */
[----:B------:R-:W-:Y:S01]  /*2d20*/  MOV R10, 0x652b82fe ;  /* 0x652b82fe000a7802 */ /* 0x000fe20000000f00 */
[----:B------:R-:W-:-:S06]  /*2d30*/  IMAD.MOV.U32 R11, RZ, RZ, 0x3ff71547 ;  /* 0x3ff71547ff0b7424 */ /* 0x000fcc00078e00ff */
[----:B------:R-:W-:-:S08]  /*2d40*/  DFMA R12, R12, UR6, R8 ;  /* 0x000000060c0c7c2b */ /* 0x000fd00008000008 */
[----:B------:R-:W-:-:S08]  /*2d50*/  DADD R8, R6, R12 ;  /* 0x0000000006087229 */ /* 0x000fd0000000000c */
[----:B------:R-:W-:Y:S02]  /*2d60*/  DFMA R10, R8, R10, 6.75539944105574400000e+15 ;  /* 0x43380000080a742b */ /* 0x000fe4000000000a */
[----:B------:R-:W-:Y:S01]  /*2d70*/  FSETP.GEU.AND P0, PT, |R9|, 4.1917929649353027344, PT ;  /* 0x4086232b0900780b */ /* 0x000fe20003f0e200 */
[----:B------:R-:W-:-:S05]  /*2d80*/  DADD R6, R6, -R8 ;  /* 0x0000000006067229 */ /* 0x000fca0000000808 */
[----:B------:R-:W-:-:S03]  /*2d90*/  DADD R14, R10, -6.75539944105574400000e+15 ;  /* 0xc33800000a0e7429 */ /* 0x000fc60000000000 */
[----:B------:R-:W-:-:S05]  /*2da0*/  DADD R12, R12, R6 ;  /* 0x000000000c0c7229 */ /* 0x000fca0000000006 */
[----:B------:R-:W-:Y:S01]  /*2db0*/  DFMA R16, R14, -UR4, R8 ;  /* 0x800000040e107c2b */ /* 0x000fe20008000008 */
[----:B------:R-:W-:Y:S01]  /*2dc0*/  UMOV UR4, 0x3b39803f ;  /* 0x3b39803f00047882 */ /* 0x000fe20000000000 */
[----:B------:R-:W-:-:S06]  /*2dd0*/  UMOV UR5, 0x3c7abc9e ;  /* 0x3c7abc9e00057882 */ /* 0x000fcc0000000000 */
[----:B------:R-:W-:Y:S01]  /*2de0*/  DFMA R14, R14, -UR4, R16 ;  /* 0x800000040e0e7c2b */ /* 0x000fe20008000010 */
[----:B------:R-:W-:Y:S01]  /*2df0*/  UMOV UR4, 0x69ce2bdf ;  /* 0x69ce2bdf00047882 */ /* 0x000fe20000000000 */
[----:B------:R-:W-:Y:S01]  /*2e00*/  IMAD.MOV.U32 R16, RZ, RZ, -0x35dec16 ;  /* 0xfca213eaff107424 */ /* 0x000fe200078e00ff */
[----:B------:R-:W-:Y:S01]  /*2e10*/  UMOV UR5, 0x3e5ade15 ;  /* 0x3e5ade1500057882 */ /* 0x000fe20000000000 */
[----:B------:R-:W-:-:S06]  /*2e20*/  IMAD.MOV.U32 R17, RZ, RZ, 0x3e928af3 ;  /* 0x3e928af3ff117424 */ /* 0x000fcc00078e00ff */
[----:B------:R-:W-:Y:S01]  /*2e30*/  DFMA R16, R14, UR4, R16 ;  /* 0x000000040e107c2b */ /* 0x000fe20008000010 */
        /* <DEDUP_REMOVED lines=24> */
[----:B------:R-:W-:-:S08]  /*2fc0*/  DFMA R16, R14, R16, 1 ;  /* 0x3ff000000e10742b */ /* 0x000fd00000000010 */
[----:B------:R-:W-:-:S10]  /*2fd0*/  DFMA R14, R14, R16, 1 ;  /* 0x3ff000000e0e742b */ /* 0x000fd40000000010 */
[----:B------:R-:W-:Y:S02]  /*2fe0*/  IMAD R7, R10, 0x100000, R15 ;  /* 0x001000000a077824 */ /* 0x000fe400078e020f */
[----:B------:R-:W-:Y:S01]  /*2ff0*/  IMAD.MOV.U32 R6, RZ, RZ, R14 ;  /* 0x000000ffff067224 */ /* 0x000fe200078e000e */
[----:B------:R-:W-:Y:S06]  /*3000*/  @!P0 BRA `(.L_x_36) ;  /* 0x0000000000308947 */ /* 0x000fec0003800000 */
[----:B------:R-:W-:Y:S01]  /*3010*/  FSETP.GEU.AND P1, PT, |R9|, 4.2275390625, PT ;  /* 0x408748000900780b */ /* 0x000fe20003f2e200 */
[C---:B------:R-:W-:Y:S02]  /*3020*/  DADD R6, R8.reuse, +INF ;  /* 0x7ff0000008067429 */ /* 0x040fe40000000000 */
[----:B------:R-:W-:-:S08]  /*3030*/  DSETP.GEU.AND P0, PT, R8, RZ, PT ;  /* 0x000000ff0800722a */ /* 0x000fd00003f0e000 */
[----:B------:R-:W-:Y:S02]  /*3040*/  FSEL R6, R6, RZ, P0 ;  /* 0x000000ff06067208 */ /* 0x000fe40000000000 */
[----:B------:R-:W-:Y:S02]  /*3050*/  @!P1 LEA.HI R5, R10, R10, RZ, 0x1 ;  /* 0x0000000a0a059211 */ /* 0x000fe400078f08ff */
[----:B------:R-:W-:Y:S02]  /*3060*/  FSEL R7, R7, RZ, P0 ;  /* 0x000000ff07077208 */ /* 0x000fe40000000000 */
[----:B------:R-:W-:-:S04]  /*3070*/  @!P1 SHF.R.S32.HI R5, RZ, 0x1, R5 ;  /* 0x00000001ff059819 */ /* 0x000fc80000011405 */
[----:B------:R-:W-:Y:S01]  /*3080*/  @!P1 IADD3 R8, PT, PT, R10, -R5, RZ ;  /* 0x800000050a089210 */ /* 0x000fe20007ffe0ff */
[----:B------:R-:W-:-:S03]  /*3090*/  @!P1 IMAD R15, R5, 0x100000, R15 ;  /* 0x00100000050f9824 */ /* 0x000fc600078e020f */
[----:B------:R-:W-:Y:S01]  /*30a0*/  @!P1 LEA R9, R8, 0x3ff00000, 0x14 ;  /* 0x3ff0000008099811 */ /* 0x000fe200078ea0ff */
[----:B------:R-:W-:-:S06]  /*30b0*/  @!P1 IMAD.MOV.U32 R8, RZ, RZ, RZ ;  /* 0x000000ffff089224 */ /* 0x000fcc00078e00ff */
[----:B------:R-:W-:-:S11]  /*30c0*/  @!P1 DMUL R6, R14, R8 ;  /* 0x000000080e069228 */ /* 0x000fd60000000000 */
.L_x_36:
[----:B------:R-:W-:Y:S02]  /*30d0*/  DFMA R12, R12, R6, R6 ;  /* 0x000000060c0c722b */ /* 0x000fe40000000006 */
[----:B------:R-:W-:-:S08]  /*30e0*/  DSETP.NEU.AND P0, PT, |R6|, +INF , PT ;  /* 0x7ff000000600742a */ /* 0x000fd00003f0d200 */
[----:B------:R-:W-:Y:S01]  /*30f0*/  FSEL R8, R6, R12, !P0 ;  /* 0x0000000c06087208 */ /* 0x000fe20004000000 */
[----:B------:R-:W-:Y:S01]  /*3100*/  IMAD.MOV.U32 R6, RZ, RZ, R0 ;  /* 0x000000ffff067224 */ /* 0x000fe200078e0000 */
[----:B------:R-:W-:Y:S01]  /*3110*/  FSEL R5, R7, R13, !P0 ;  /* 0x0000000d07057208 */ /* 0x000fe20004000000 */
[----:B------:R-:W-:-:S04]  /*3120*/  IMAD.MOV.U32 R7, RZ, RZ, 0x0 ;  /* 0x00000000ff077424 */ /* 0x000fc800078e00ff */
[----:B------:R-:W-:Y:S05]  /*3130*/  RET.REL.NODEC R6 `(_Z10vxc_kernelPKdPdm) ;  /* 0xffffffcc06b07950 */ /* 0x000fea0003c3ffff */
.L_x_37:
[----:B------:R-:W-:-:S00]  /*3140*/  BRA `(.L_x_37) ;  /* 0xfffffffc00fc7947 */ /* 0x000fc0000383ffff */
[----:B------:R-:W-:-:S00]  /*3150*/  NOP ;  /* 0x0000000000007918 */ /* 0x000fc00000000000 */
        /* <DEDUP_REMOVED lines=10> */
.L_x_41:


//--------------------- .nv.shared.reserved.0     --------------------------
	.section	.nv.shared.reserved.0,"aw",@nobits
	.weak		__nv_reservedSMEM_offset_0_alias
	.size		__nv_reservedSMEM_offset_0_alias, 0, 64
	.other		__nv_reservedSMEM_offset_0_alias,@"STO_CUDA_RESERVED_SHARED STV_DEFAULT"
__nv_reservedSMEM_offset_0_alias:
	.zero		0
	.zero		64


//--------------------- .nv.constant0._Z10vxc_kernelPKdPdm --------------------------
	.section	.nv.constant0._Z10vxc_kernelPKdPdm,"a",@progbits
	.sectionflags	@""
	.align	4
.nv.constant0._Z10vxc_kernelPKdPdm:
	.zero		920


//--------------------- SYMBOLS --------------------------

	.type		.nv.reservedSmem.offset0,@object
	.size		.nv.reservedSmem.offset0,0x4
